	.target	sm_100a

	.elftype	@"ET_EXEC"


//--------------------- .note.nv.tkinfo           --------------------------
	.section	.note.nv.tkinfo,"",@"SHT_NOTE"
	.sectionflags	@"SHF_NOTE_NV_TKINFO"
	.tkinfo
        /*0018*/ 	.word	0x00000081
        /*0030*/ 	.string	""
        /*0030*/ 	.string	"ptxas-blackwell"
        /*0030*/ 	.string	"Cuda compilation tools, release 12.9, V12.9.86"
        /*0030*/ 	.string	"Build cuda_12.9.r12.9/compiler.36037853_0"
        /*0030*/ 	.string	"-v  -suppress-debug-info  -lineinfo  -arch sm_100a "



//--------------------- .note.nv.cuver            --------------------------
	.section	.note.nv.cuver,"",@"SHT_NOTE"
	.sectionflags	@"SHF_NOTE_NV_CUVER"
        /*0018*/ 	.short	0x0001
        /*001a*/ 	.short	0x0064
        /*001c*/ 	.short	0x0001
        /*001e*/ 	.short	0x0000
        /*0020*/ 	.short	0x0001
        /*0022*/ 	.short	0x0000


//--------------------- .nv.info                  --------------------------
	.section	.nv.info,"",@"SHT_CUDA_INFO"
	.align	4


	//----- nvinfo : EIATTR_REGCOUNT
	.align		4
        /*0000*/ 	.byte	0x04, 0x2f
        /*0002*/ 	.short	(.L_4 - .L_3)
	.align		4
.L_3:
        /*0004*/ 	.word	index@(gluon_mma)
        /*0008*/ 	.word	0x0000007c


	//----- nvinfo : EIATTR_FRAME_SIZE
	.align		4
.L_4:
        /*000c*/ 	.byte	0x04, 0x11
        /*000e*/ 	.short	(.L_6 - .L_5)
	.align		4
.L_5:
        /*0010*/ 	.word	index@($__internal_2_$__cuda_sm10x_tcgen05_guardrail_trap_unallocated_columns_being_dealloced)
        /*0014*/ 	.word	0x00000000


	//----- nvinfo : EIATTR_FRAME_SIZE
	.align		4
.L_6:
        /*0018*/ 	.byte	0x04, 0x11
        /*001a*/ 	.short	(.L_8 - .L_7)
	.align		4
.L_7:
        /*001c*/ 	.word	index@($__internal_1_$__cuda_sm10x_tcgen05_guardrail_trap_phase_invalid_during_alloc)
        /*0020*/ 	.word	0x00000000


	//----- nvinfo : EIATTR_FRAME_SIZE
	.align		4
.L_8:
        /*0024*/ 	.byte	0x04, 0x11
        /*0026*/ 	.short	(.L_10 - .L_9)
	.align		4
.L_9:
        /*0028*/ 	.word	index@($__internal_0_$__cuda_sm10x_tcgen05_guardrail_trap_col_being_dealloced_not_returned_by_alloc)
        /*002c*/ 	.word	0x00000000


	//----- nvinfo : EIATTR_FRAME_SIZE
	.align		4
.L_10:
        /*0030*/ 	.byte	0x04, 0x11
        /*0032*/ 	.short	(.L_12 - .L_11)
	.align		4
.L_11:
        /*0034*/ 	.word	index@(gluon_mma)
        /*0038*/ 	.word	0x00000000


	//----- nvinfo : EIATTR_MIN_STACK_SIZE
	.align		4
.L_12:
        /*003c*/ 	.byte	0x04, 0x12
        /*003e*/ 	.short	(.L_14 - .L_13)
	.align		4
.L_13:
        /*0040*/ 	.word	index@(gluon_mma)
        /*0044*/ 	.word	0x00000000
.L_14:


//--------------------- .nv.info.gluon_mma        --------------------------
	.section	.nv.info.gluon_mma,"",@"SHT_CUDA_INFO"
	.sectionflags	@""
	.align	4


	//----- nvinfo : EIATTR_CUDA_API_VERSION
	.align		4
        /*0000*/ 	.byte	0x04, 0x37
        /*0002*/ 	.short	(.L_16 - .L_15)
.L_15:
        /*0004*/ 	.word	0x00000081


	//----- nvinfo : EIATTR_KPARAM_INFO
	.align		4
.L_16:
        /*0008*/ 	.byte	0x04, 0x17
        /*000a*/ 	.short	(.L_18 - .L_17)
.L_17:
        /*000c*/ 	.word	0x00000000
        /*0010*/ 	.short	0x0004
        /*0012*/ 	.short	0x0020
        /*0014*/ 	.byte	0x00, 0xf4, 0x21, 0x00


	//----- nvinfo : EIATTR_KPARAM_INFO
	.align		4
.L_18:
        /*0018*/ 	.byte	0x04, 0x17
        /*001a*/ 	.short	(.L_20 - .L_19)
.L_19:
        /*001c*/ 	.word	0x00000000
        /*0020*/ 	.short	0x0003
        /*0022*/ 	.short	0x0018
        /*0024*/ 	.byte	0x00, 0xf4, 0x21, 0x00


	//----- nvinfo : EIATTR_KPARAM_INFO
	.align		4
.L_20:
        /*0028*/ 	.byte	0x04, 0x17
        /*002a*/ 	.short	(.L_22 - .L_21)
.L_21:
        /*002c*/ 	.word	0x00000000
        /*0030*/ 	.short	0x0002
        /*0032*/ 	.short	0x0010
        /*0034*/ 	.byte	0x00, 0xf4, 0x21, 0x00


	//----- nvinfo : EIATTR_KPARAM_INFO
	.align		4
.L_22:
        /*0038*/ 	.byte	0x04, 0x17
        /*003a*/ 	.short	(.L_24 - .L_23)
.L_23:
        /*003c*/ 	.word	0x00000000
        /*0040*/ 	.short	0x0001
        /*0042*/ 	.short	0x0008
        /*0044*/ 	.byte	0x00, 0xf4, 0x21, 0x00


	//----- nvinfo : EIATTR_KPARAM_INFO
	.align		4
.L_24:
        /*0048*/ 	.byte	0x04, 0x17
        /*004a*/ 	.short	(.L_26 - .L_25)
.L_25:
        /*004c*/ 	.word	0x00000000
        /*0050*/ 	.short	0x0000
        /*0052*/ 	.short	0x0000
        /*0054*/ 	.byte	0x00, 0xf4, 0x21, 0x00


	//----- nvinfo : EIATTR_AT_ENTRY_FRAGMENTS
	.align		4
.L_26:
        /*0058*/ 	.byte	0x04, 0x4f
        /*005a*/ 	.short	(.L_28 - .L_27)


	//   ....[0]....
.L_27:
        /*005c*/ 	.word	0x00000004


	//----- nvinfo : EIATTR_RESERVED_SMEM_USED
	.align		4
.L_28:
        /*0060*/ 	.byte	0x01, 0x41
	.zero		2


	//----- nvinfo : EIATTR_SPARSE_MMA_MASK
	.align		4
        /*0064*/ 	.byte	0x03, 0x50
        /*0066*/ 	.short	0x0000


	//----- nvinfo : EIATTR_TCGEN05_1CTA_USED
	.align		4
        /*0068*/ 	.byte	0x01, 0x51
	.zero		2


	//----- nvinfo : EIATTR_MAXREG_COUNT
	.align		4
        /*006c*/ 	.byte	0x03, 0x1b
        /*006e*/ 	.short	0x00ff


	//----- nvinfo : EIATTR_NUM_BARRIERS
	.align		4
        /*0070*/ 	.byte	0x02, 0x4c
        /*0072*/ 	.byte	0x01
	.zero		1


	//----- nvinfo : EIATTR_INT_WARP_WIDE_INSTR_OFFSETS
	.align		4
        /*0074*/ 	.byte	0x04, 0x31
        /*0076*/ 	.short	(.L_30 - .L_29)


	//   ....[0]....
.L_29:
        /*0078*/ 	.word	0x000012c0


	//   ....[1]....
        /*007c*/ 	.word	0x000012e0


	//   ....[2]....
        /*0080*/ 	.word	0x00001800


	//   ....[3]....
        /*0084*/ 	.word	0x00001810


	//   ....[4]....
        /*0088*/ 	.word	0x00002b70


	//   ....[5]....
        /*008c*/ 	.word	0x00002bc0


	//----- nvinfo : EIATTR_COOP_GROUP_MASK_REGIDS
	.align		4
.L_30:
        /*0090*/ 	.byte	0x04, 0x29
        /*0092*/ 	.short	(.L_32 - .L_31)


	//   ....[0]....
.L_31:
        /*0094*/ 	.word	0xffffffff


	//   ....[1]....
        /*0098*/ 	.word	0xffffffff


	//   ....[2]....
        /*009c*/ 	.word	0xffffffff


	//   ....[3]....
        /*00a0*/ 	.word	0xffffffff


	//----- nvinfo : EIATTR_COOP_GROUP_INSTR_OFFSETS
	.align		4
.L_32:
        /*00a4*/ 	.byte	0x04, 0x28
        /*00a6*/ 	.short	(.L_34 - .L_33)


	//   ....[0]....
.L_33:
        /*00a8*/ 	.word	0x00000050


	//   ....[1]....
        /*00ac*/ 	.word	0x00000310


	//   ....[2]....
        /*00b0*/ 	.word	0x00002a00


	//   ....[3]....
        /*00b4*/ 	.word	0x00002c70


	//----- nvinfo : EIATTR_VRC_CTA_INIT_COUNT
	.align		4
.L_34:
        /*00b8*/ 	.byte	0x02, 0x4a
        /*00ba*/ 	.byte	0x80
	.zero		1


	//----- nvinfo : EIATTR_MBARRIER_INSTR_OFFSETS
	.align		4
        /*00bc*/ 	.byte	0x04, 0x39
        /*00be*/ 	.short	(.L_36 - .L_35)


	//   ....[0]....
.L_35:
        /*00c0*/ 	.word	0x000015b0
        /*00c4*/ 	.word	0x000000ff
        /*00c8*/ 	.word	0x00005000
        /*00cc*/ 	.short	0x0100
        /*00ce*/ 	.byte	0x0c
	.zero		1


	//   ....[1]....
        /*00d0*/ 	.word	0x000018a0
        /*00d4*/ 	.word	0x000000ff
        /*00d8*/ 	.word	0x00005000
        /*00dc*/ 	.short	0x010a
        /*00de*/ 	.byte	0x0c
	.zero		1


	//   ....[2]....
        /*00e0*/ 	.word	0x000019d0
        /*00e4*/ 	.word	0x000000ff
        /*00e8*/ 	.word	0x00005000
        /*00ec*/ 	.short	0x0108
        /*00ee*/ 	.byte	0x0c
	.zero		1


	//   ....[3]....
        /*00f0*/ 	.word	0x00002c90
        /*00f4*/ 	.word	0x000000ff
        /*00f8*/ 	.word	0x00005000
        /*00fc*/ 	.short	0x010a
        /*00fe*/ 	.byte	0x0c
	.zero		1


	//----- nvinfo : EIATTR_NUM_MBARRIERS
	.align		4
.L_36:
        /*0100*/ 	.byte	0x03, 0x38
        /*0102*/ 	.short	0x0001


	//----- nvinfo : EIATTR_EXIT_INSTR_OFFSETS
	.align		4
        /*0104*/ 	.byte	0x04, 0x1c
        /*0106*/ 	.short	(.L_38 - .L_37)


	//   ....[0]....
.L_37:
        /*0108*/ 	.word	0x00002c80


	//----- nvinfo : EIATTR_REQNTID
	.align		4
.L_38:
        /*010c*/ 	.byte	0x04, 0x10
        /*010e*/ 	.short	(.L_40 - .L_39)
.L_39:
        /*0110*/ 	.word	0x00000100
        /*0114*/ 	.word	0x00000001
        /*0118*/ 	.word	0x00000001


	//----- nvinfo : EIATTR_CRS_STACK_SIZE
	.align		4
.L_40:
        /*011c*/ 	.byte	0x04, 0x1e
        /*011e*/ 	.short	(.L_42 - .L_41)
.L_41:
        /*0120*/ 	.word	0x00000000


	//----- nvinfo : EIATTR_CBANK_PARAM_SIZE
	.align		4
.L_42:
        /*0124*/ 	.byte	0x03, 0x19
        /*0126*/ 	.short	0x0028


	//----- nvinfo : EIATTR_PARAM_CBANK
	.align		4
        /*0128*/ 	.byte	0x04, 0x0a
        /*012a*/ 	.short	(.L_44 - .L_43)
	.align		4
.L_43:
        /*012c*/ 	.word	index@(.nv.constant0.gluon_mma)
        /*0130*/ 	.short	0x0380
        /*0132*/ 	.short	0x0028


	//----- nvinfo : EIATTR_SW_WAR
	.align		4
.L_44:
        /*0134*/ 	.byte	0x04, 0x36
        /*0136*/ 	.short	(.L_46 - .L_45)
.L_45:
        /*0138*/ 	.word	0x00000008
.L_46:


//--------------------- .nv.compat                --------------------------
	.section	.nv.compat,"",@"SHT_CUDA_COMPAT_INFO"
	.align	4
        /*0000*/ 	.byte	0x02, 0x02, 0x02, 0x00, 0x02, 0x05, 0x05, 0x00, 0x02, 0x03, 0x00, 0x00, 0x02, 0x06, 0x01, 0x00


//--------------------- .nv.callgraph             --------------------------
	.section	.nv.callgraph,"",@"SHT_CUDA_CALLGRAPH"
	.align	4
	.sectionentsize	8
	.align		4
        /*0000*/ 	.word	0x00000000
	.align		4
        /*0004*/ 	.word	0xffffffff
	.align		4
        /*0008*/ 	.word	0x00000000
	.align		4
        /*000c*/ 	.word	0xfffffffe
	.align		4
        /*0010*/ 	.word	0x00000000
	.align		4
        /*0014*/ 	.word	0xfffffffd
	.align		4
        /*0018*/ 	.word	0x00000000
	.align		4
        /*001c*/ 	.word	0xfffffffc


//--------------------- .text.gluon_mma           --------------------------
	.section	.text.gluon_mma,"ax",@progbits
	.align	128
        .global         gluon_mma
        .type           gluon_mma,@function
        .size           gluon_mma,(.L_x_15 - gluon_mma)
        .other          gluon_mma,@"STO_CUDA_ENTRY STV_DEFAULT"
gluon_mma:
.text.gluon_mma:
[----:B------:R-:W0:Y:S01]  /*0000*/  LDC R1, c[0x0][0x37c] ;  /* 0x0000df00ff017b82 */ /* 0x000e220000000800 */
[----:B------:R-:W1:Y:S02]  /*0010*/  S2R R90, SR_TID.X ;  /* 0x00000000005a7919 */ /* 0x000e640000002100 */
[----:B-1----:R-:W-:-:S13]  /*0020*/  ISETP.GE.U32.AND P1, PT, R90, 0x20, PT ;  /* 0x000000205a00780c */ /* 0x002fda0003f26070 */
[----:B------:R-:W-:Y:S05]  /*0030*/  @P1 BRA `(.L_x_0) ;  /* 0x0000000000b81947 */ /* 0x000fea0003800000 */
[----:B------:R-:W1:Y:S01]  /*0040*/  S2UR UR6, SR_CgaCtaId ;  /* 0x00000000000679c3 */ /* 0x000e620000008800 */
[----:B------:R-:W-:Y:S01]  /*0050*/  NOP ;  /* 0x0000000000007918 */ /* 0x000fe20000000000 */
[----:B------:R-:W-:Y:S02]  /*0060*/  UMOV UR4, 0x40 ;  /* 0x0000004000047882 */ /* 0x000fe40000000000 */
[----:B-1----:R-:W-:-:S09]  /*0070*/  ULEA UR4, UR6, UR4, 0x18 ;  /* 0x0000000406047291 */ /* 0x002fd2000f8ec0ff */
[----:B------:R-:W1:Y:S01]  /*0080*/  LDS.U8 R0, [UR4] ;  /* 0x00000004ff007984 */ /* 0x000e620008000000 */
[----:B------:R-:W-:Y:S02]  /*0090*/  UMOV UR4, 0x400 ;  /* 0x0000040000047882 */ /* 0x000fe40000000000 */
[----:B------:R-:W-:Y:S01]  /*00a0*/  ULEA UR4, UR6, UR4, 0x18 ;  /* 0x0000000406047291 */ /* 0x000fe2000f8ec0ff */
[----:B-1----:R-:W-:-:S13]  /*00b0*/  ISETP.NE.AND P0, PT, R0, RZ, PT ;  /* 0x000000ff0000720c */ /* 0x002fda0003f05270 */
[----:B------:R-:W-:Y:S05]  /*00c0*/  @P0 BRA `(.L_x_1) ;  /* 0x00000000007c0947 */ /* 0x000fea0003800000 */
[----:B------:R-:W-:-:S13]  /*00d0*/  ELECT P0, URZ, PT ;  /* 0x0000000000ff782f */ /* 0x000fda0003800000 */
[----:B------:R-:W-:Y:S05]  /*00e0*/  @!P0 BRA `(.L_x_2) ;  /* 0x0000000000848947 */ /* 0x000fea0003800000 */
[----:B------:R-:W-:Y:S01]  /*00f0*/  UMOV UR5, 0x4 ;  /* 0x0000000400057882 */ /* 0x000fe20000000000 */
[----:B------:R-:W-:Y:S02]  /*0100*/  IMAD.MOV.U32 R4, RZ, RZ, 0x1 ;  /* 0x00000001ff047424 */ /* 0x000fe400078e00ff */
[----:B------:R-:W-:Y:S02]  /*0110*/  IMAD.MOV.U32 R5, RZ, RZ, 0xf ;  /* 0x0000000fff057424 */ /* 0x000fe400078e00ff */
[----:B------:R-:W-:Y:S04]  /*0120*/  DEPBAR.LE SB1, 0x36 ;  /* 0x00009d800000791a */ /* 0x000fe80000000000 */
[----:B------:R-:W1:Y:S02]  /*0130*/  UTCATOMSWS.FIND_AND_SET.ALIGN UP0, UR5, UR5 ;  /* 0x00000005000575e3 */ /* 0x000e640008000800 */
[----:B-1----:R-:W-:-:S04]  /*0140*/  PLOP3.LUT P0, PT, PT, PT, UP0, 0x80, 0x8 ;  /* 0x000000000008781c */ /* 0x002fc80003f0f008 */
[----:B------:R-:W-:-:S04]  /*0150*/  SEL R0, RZ, 0xffffffff, !P0 ;  /* 0xffffffffff007807 */ /* 0x000fc80004000000 */
[----:B------:R-:W-:Y:S01]  /*0160*/  ISETP.NE.AND P0, PT, R0, RZ, PT ;  /* 0x000000ff0000720c */ /* 0x000fe20003f05270 */
[----:B------:R-:W-:-:S12]  /*0170*/  IMAD.U32 R0, RZ, RZ, UR5 ;  /* 0x00000005ff007e24 */ /* 0x000fd8000f8e00ff */
[----:B------:R-:W-:Y:S05]  /*0180*/  @P0 BRA `(.L_x_3) ;  /* 0x0000000000240947 */ /* 0x000fea0003800000 */
.L_x_4:
[----:B------:R-:W-:Y:S05]  /*0190*/  NANOSLEEP 0x64 ;  /* 0x000000640000795d */ /* 0x000fea0003800000 */
[----:B------:R-:W-:-:S05]  /*01a0*/  UMOV UR5, 0x4 ;  /* 0x0000000400057882 */ /* 0x000fca0000000000 */
[----:B------:R-:W-:Y:S04]  /*01b0*/  DEPBAR.LE SB1, 0x36 ;  /* 0x00009d800000791a */ /* 0x000fe80000000000 */
[----:B------:R-:W1:Y:S02]  /*01c0*/  UTCATOMSWS.FIND_AND_SET.ALIGN UP0, UR5, UR5 ;  /* 0x00000005000575e3 */ /* 0x000e640008000800 */
[----:B-1----:R-:W-:-:S04]  /*01d0*/  PLOP3.LUT P0, PT, PT, PT, UP0, 0x80, 0x8 ;  /* 0x000000000008781c */ /* 0x002fc80003f0f008 */
[----:B------:R-:W-:-:S04]  /*01e0*/  SEL R0, RZ, 0xffffffff, !P0 ;  /* 0xffffffffff007807 */ /* 0x000fc80004000000 */
[----:B------:R-:W-:Y:S01]  /*01f0*/  ISETP.NE.AND P0, PT, R0, RZ, PT ;  /* 0x000000ff0000720c */ /* 0x000fe20003f05270 */
[----:B------:R-:W-:-:S12]  /*0200*/  IMAD.U32 R0, RZ, RZ, UR5 ;  /* 0x00000005ff007e24 */ /* 0x000fd8000f8e00ff */
[----:B------:R-:W-:Y:S05]  /*0210*/  @!P0 BRA `(.L_x_4) ;  /* 0xfffffffc00dc8947 */ /* 0x000fea000383ffff */
.L_x_3:
[C---:B------:R-:W-:Y:S01]  /*0220*/  VIADD R3, R0.reuse, 0x10 ;  /* 0x0000001000037836 */ /* 0x040fe20000000000 */
[----:B------:R-:W-:Y:S01]  /*0230*/  UMOV UR5, 0x50 ;  /* 0x0000005000057882 */ /* 0x000fe20000000000 */
[----:B------:R-:W-:Y:S01]  /*0240*/  SHF.L.U32 R2, R5, R0, RZ ;  /* 0x0000000005027219 */ /* 0x000fe200000006ff */
[----:B------:R-:W-:Y:S01]  /*0250*/  ULEA UR5, UR6, UR5, 0x18 ;  /* 0x0000000506057291 */ /* 0x000fe2000f8ec0ff */
[----:B------:R-:W-:Y:S01]  /*0260*/  IMAD.SHL.U32 R0, R0, 0x20, RZ ;  /* 0x0000002000007824 */ /* 0x000fe200078e00ff */
[----:B------:R-:W-:-:S04]  /*0270*/  SHF.L.U32 R3, R4, R3, RZ ;  /* 0x0000000304037219 */ /* 0x000fc800000006ff */
[----:B------:R-:W-:-:S05]  /*0280*/  LOP3.LUT R2, R3, R2, RZ, 0xfc, !PT ;  /* 0x0000000203027212 */ /* 0x000fca00078efcff */
[----:B------:R1:W-:Y:S04]  /*0290*/  ATOMS.OR RZ, [UR5], R2 ;  /* 0x00000002ffff798c */ /* 0x0003e8000b000005 */
[----:B------:R1:W-:Y:S01]  /*02a0*/  STS [UR4], R0 ;  /* 0x00000000ff007988 */ /* 0x0003e20008000804 */
[----:B------:R-:W-:Y:S05]  /*02b0*/  BRA `(.L_x_2) ;  /* 0x0000000000107947 */ /* 0x000fea0003800000 */
.L_x_1:
[----:B------:R-:W-:Y:S01]  /*02c0*/  IMAD.MOV.U32 R0, RZ, RZ, -0x1 ;  /* 0xffffffffff007424 */ /* 0x000fe200078e00ff */
[----:B------:R-:W-:-:S04]  /*02d0*/  MOV R2, 0x300 ;  /* 0x0000030000027802 */ /* 0x000fc80000000f00 */
[----:B------:R1:W-:Y:S03]  /*02e0*/  STS [UR4], R0 ;  /* 0x00000000ff007988 */ /* 0x0003e60008000804 */
[----:B01----:R-:W-:Y:S05]  /*02f0*/  CALL.REL.NOINC `($__internal_1_$__cuda_sm10x_tcgen05_guardrail_trap_phase_invalid_during_alloc) ;  /* 0x00000028007c7944 */ /* 0x003fea0003c00000 */
.L_x_2:
[----:B------:R-:W-:Y:S05]  /*0300*/  WARPSYNC.ALL ;  /* 0x0000000000007948 */ /* 0x000fea0003800000 */
[----:B------:R-:W-:Y:S01]  /*0310*/  NOP ;  /* 0x0000000000007918 */ /* 0x000fe20000000000 */
.L_x_0:
[----:B------:R-:W2:Y:S01]  /*0320*/  LDC.64 R4, c[0x0][0x380] ;  /* 0x0000e000ff047b82 */ /* 0x000ea20000000a00 */
[----:B------:R-:W-:Y:S01]  /*0330*/  SHF.R.U32.HI R86, RZ, 0x5, R90 ;  /* 0x00000005ff567819 */ /* 0x000fe2000001165a */
[----:B------:R-:W-:Y:S01]  /*0340*/  UMOV UR4, 0x400 ;  /* 0x0000040000047882 */ /* 0x000fe20000000000 */
[----:B------:R-:W3:Y:S01]  /*0350*/  LDCU.64 UR20, c[0x0][0x358] ;  /* 0x00006b00ff1477ac */ /* 0x000ee20008000a00 */
[----:B------:R-:W-:Y:S02]  /*0360*/  LOP3.LUT R91, R90, 0xe0, RZ, 0xc0, !PT ;  /* 0x000000e05a5b7812 */ /* 0x000fe400078ec0ff */
[----:B------:R-:W-:Y:S02]  /*0370*/  SGXT.U32 R86, R86, 0x3 ;  /* 0x000000035656781a */ /* 0x000fe40000000000 */
[----:B------:R-:W4:Y:S01]  /*0380*/  S2UR UR11, SR_CgaCtaId ;  /* 0x00000000000b79c3 */ /* 0x000f220000008800 */
[----:B-1----:R-:W-:Y:S01]  /*0390*/  IMAD.SHL.U32 R0, R91, 0x2, RZ ;  /* 0x000000025b007824 */ /* 0x002fe200078e00ff */
[----:B------:R-:W-:-:S02]  /*03a0*/  LOP3.LUT R89, R86, 0x18, RZ, 0xfc, !PT ;  /* 0x0000001856597812 */ /* 0x000fc400078efcff */
[C---:B------:R-:W-:Y:S02]  /*03b0*/  LOP3.LUT R96, R86.reuse, 0x40, RZ, 0xfc, !PT ;  /* 0x0000004056607812 */ /* 0x040fe400078efcff */
[C---:B------:R-:W-:Y:S01]  /*03c0*/  LOP3.LUT R68, R86.reuse, 0x68, RZ, 0xfc, !PT ;  /* 0x0000006856447812 */ /* 0x040fe200078efcff */
[----:B------:R-:W-:Y:S01]  /*03d0*/  IMAD.SHL.U32 R18, R89, 0x20, RZ ;  /* 0x0000002059127824 */ /* 0x000fe200078e00ff */
[----:B------:R-:W-:Y:S01]  /*03e0*/  LOP3.LUT R100, R86, 0x20, RZ, 0xfc, !PT ;  /* 0x0000002056647812 */ /* 0x000fe200078efcff */
[----:B------:R-:W-:Y:S01]  /*03f0*/  IMAD.SHL.U32 R28, R96, 0x20, RZ ;  /* 0x00000020601c7824 */ /* 0x000fe200078e00ff */
[----:B------:R-:W-:Y:S01]  /*0400*/  LOP3.LUT R73, R86, 0x90, RZ, 0xfc, !PT ;  /* 0x0000009056497812 */ /* 0x000fe200078efcff */
[----:B------:R-:W-:Y:S01]  /*0410*/  IMAD.SHL.U32 R38, R68, 0x20, RZ ;  /* 0x0000002044267824 */ /* 0x000fe200078e00ff */
[----:B------:R-:W-:Y:S01]  /*0420*/  LOP3.LUT R95, R86, 0x48, RZ, 0xfc, !PT ;  /* 0x00000048565f7812 */ /* 0x000fe200078efcff */
[----:B------:R-:W-:Y:S01]  /*0430*/  IMAD.SHL.U32 R20, R100, 0x20, RZ ;  /* 0x0000002064147824 */ /* 0x000fe200078e00ff */
[----:B------:R-:W-:Y:S01]  /*0440*/  LOP3.LUT R78, R86, 0xb8, RZ, 0xfc, !PT ;  /* 0x000000b8564e7812 */ /* 0x000fe200078efcff */
[----:B------:R-:W-:Y:S01]  /*0450*/  IMAD.SHL.U32 R48, R73, 0x20, RZ ;  /* 0x0000002049307824 */ /* 0x000fe200078e00ff */
[-C--:B--2---:R-:W-:Y:S01]  /*0460*/  LEA R8, P6, R89, R4.reuse, 0x6 ;  /* 0x0000000459087211 */ /* 0x084fe200078c30ff */
[----:B------:R-:W-:Y:S01]  /*0470*/  IMAD.SHL.U32 R30, R95, 0x20, RZ ;  /* 0x000000205f1e7824 */ /* 0x000fe200078e00ff */
[----:B------:R-:W-:Y:S01]  /*0480*/  LEA R10, P2, R100, R4, 0x6 ;  /* 0x00000004640a7211 */ /* 0x000fe200078430ff */
[----:B------:R-:W-:Y:S01]  /*0490*/  IMAD.SHL.U32 R58, R78, 0x20, RZ ;  /* 0x000000204e3a7824 */ /* 0x000fe200078e00ff */
[----:B------:R-:W-:-:S02]  /*04a0*/  LEA.HI.X R9, R18, R5, RZ, 0x1, P6 ;  /* 0x0000000512097211 */ /* 0x000fc400030f0cff */
[-C--:B------:R-:W-:Y:S02]  /*04b0*/  LEA R18, P6, R96, R4.reuse, 0x6 ;  /* 0x0000000460127211 */ /* 0x080fe400078c30ff */
[----:B------:R-:W-:Y:S01]  /*04c0*/  LOP3.LUT R69, R86, 0x70, RZ, 0xfc, !PT ;  /* 0x0000007056457812 */ /* 0x000fe200078efcff */
[----:B----4-:R-:W-:Y:S01]  /*04d0*/  ULEA UR12, UR11, UR4, 0x18 ;  /* 0x000000040b0c7291 */ /* 0x010fe2000f8ec0ff */
[-C--:B------:R-:W-:Y:S02]  /*04e0*/  LEA.HI.X R19, R28, R5.reuse, RZ, 0x1, P6 ;  /* 0x000000051c137211 */ /* 0x080fe400030f0cff */
[----:B------:R-:W-:Y:S01]  /*04f0*/  LEA R28, P6, R68, R4, 0x6 ;  /* 0x00000004441c7211 */ /* 0x000fe200078c30ff */
[----:B------:R-:W-:Y:S01]  /*0500*/  IMAD.SHL.U32 R40, R69, 0x20, RZ ;  /* 0x0000002045287824 */ /* 0x000fe200078e00ff */
[----:B------:R-:W-:Y:S02]  /*0510*/  LOP3.LUT R83, R86, 0xe0, RZ, 0xfc, !PT ;  /* 0x000000e056537812 */ /* 0x000fe400078efcff */
[----:B------:R-:W-:-:S02]  /*0520*/  LEA.HI.X R29, R38, R5, RZ, 0x1, P6 ;  /* 0x00000005261d7211 */ /* 0x000fc400030f0cff */
[-C--:B------:R-:W-:Y:S01]  /*0530*/  LEA R38, P6, R73, R4.reuse, 0x6 ;  /* 0x0000000449267211 */ /* 0x080fe200078c30ff */
[----:B------:R-:W-:Y:S01]  /*0540*/  IMAD.SHL.U32 R92, R83, 0x20, RZ ;  /* 0x00000020535c7824 */ /* 0x000fe200078e00ff */
[-C--:B------:R-:W-:Y:S02]  /*0550*/  LEA.HI.X R11, R20, R5.reuse, RZ, 0x1, P2 ;  /* 0x00000005140b7211 */ /* 0x080fe400010f0cff */
[----:B------:R-:W-:Y:S02]  /*0560*/  LEA.HI.X R39, R48, R5, RZ, 0x1, P6 ;  /* 0x0000000530277211 */ /* 0x000fe400030f0cff */
[-C--:B------:R-:W-:Y:S02]  /*0570*/  LEA R20, P2, R95, R4.reuse, 0x6 ;  /* 0x000000045f147211 */ /* 0x080fe400078430ff */
[----:B------:R-:W-:Y:S02]  /*0580*/  LEA R48, P6, R78, R4, 0x6 ;  /* 0x000000044e307211 */ /* 0x000fe400078c30ff */
[----:B------:R-:W-:-:S02]  /*0590*/  LOP3.LUT R74, R86, 0x98, RZ, 0xfc, !PT ;  /* 0x00000098564a7812 */ /* 0x000fc400078efcff */
[-C--:B------:R-:W-:Y:S02]  /*05a0*/  LEA.HI.X R21, R30, R5.reuse, RZ, 0x1, P2 ;  /* 0x000000051e157211 */ /* 0x080fe400010f0cff */
[-C--:B------:R-:W-:Y:S01]  /*05b0*/  LEA.HI.X R49, R58, R5.reuse, RZ, 0x1, P6 ;  /* 0x000000053a317211 */ /* 0x080fe200030f0cff */
[----:B------:R-:W-:Y:S01]  /*05c0*/  IMAD.SHL.U32 R50, R74, 0x20, RZ ;  /* 0x000000204a327824 */ /* 0x000fe200078e00ff */
[-C--:B------:R-:W-:Y:S02]  /*05d0*/  LEA R30, P2, R69, R4.reuse, 0x6 ;  /* 0x00000004451e7211 */ /* 0x080fe400078430ff */
[----:B------:R-:W-:Y:S02]  /*05e0*/  LEA R58, P6, R83, R4, 0x6 ;  /* 0x00000004533a7211 */ /* 0x000fe400078c30ff */
[----:B------:R-:W-:Y:S02]  /*05f0*/  LOP3.LUT R79, R86, 0xc0, RZ, 0xfc, !PT ;  /* 0x000000c0564f7812 */ /* 0x000fe400078efcff */
[----:B------:R-:W-:-:S02]  /*0600*/  LEA.HI.X R31, R40, R5, RZ, 0x1, P2 ;  /* 0x00000005281f7211 */ /* 0x000fc400010f0cff */
[-C--:B------:R-:W-:Y:S01]  /*0610*/  LEA.HI.X R59, R92, R5.reuse, RZ, 0x1, P6 ;  /* 0x000000055c3b7211 */ /* 0x080fe200030f0cff */
[----:B------:R-:W-:Y:S01]  /*0620*/  BAR.SYNC.DEFER_BLOCKING 0x0 ;  /* 0x0000000000007b1d */ /* 0x000fe20000010000 */
[-C--:B------:R-:W-:Y:S01]  /*0630*/  LEA R40, P2, R74, R4.reuse, 0x6 ;  /* 0x000000044a287211 */ /* 0x080fe200078430ff */
[C---:B------:R-:W-:Y:S01]  /*0640*/  IMAD.SHL.U32 R60, R79.reuse, 0x20, RZ ;  /* 0x000000204f3c7824 */ /* 0x040fe200078e00ff */
[----:B------:R-:W-:Y:S02]  /*0650*/  LOP3.LUT R84, R86, 0xe8, RZ, 0xfc, !PT ;  /* 0x000000e856547812 */ /* 0x000fe400078efcff */
[----:B------:R-:W-:Y:S02]  /*0660*/  LEA.HI.X R41, R50, R5, RZ, 0x1, P2 ;  /* 0x0000000532297211 */ /* 0x000fe400010f0cff */
[----:B------:R-:W-:Y:S01]  /*0670*/  LEA R50, P2, R79, R4, 0x6 ;  /* 0x000000044f327211 */ /* 0x000fe200078430ff */
[----:B------:R-:W-:Y:S01]  /*0680*/  IMAD.SHL.U32 R102, R84, 0x20, RZ ;  /* 0x0000002054667824 */ /* 0x000fe200078e00ff */
[----:B------:R-:W-:-:S02]  /*0690*/  LOP3.LUT R93, R86, 0x8, RZ, 0xfc, !PT ;  /* 0x00000008565d7812 */ /* 0x000fc400078efcff */
[-C--:B------:R-:W-:Y:S02]  /*06a0*/  LEA.HI.X R51, R60, R5.reuse, RZ, 0x1, P2 ;  /* 0x000000053c337211 */ /* 0x080fe400010f0cff */
[-C--:B------:R-:W-:Y:S01]  /*06b0*/  LEA R60, P2, R84, R4.reuse, 0x6 ;  /* 0x00000004543c7211 */ /* 0x080fe200078430ff */
[----:B------:R-:W-:Y:S01]  /*06c0*/  IMAD.SHL.U32 R14, R93, 0x20, RZ ;  /* 0x000000205d0e7824 */ /* 0x000fe200078e00ff */
[C---:B------:R-:W-:Y:S02]  /*06d0*/  LOP3.LUT R101, R86.reuse, 0x10, RZ, 0xfc, !PT ;  /* 0x0000001056657812 */ /* 0x040fe400078efcff */
[C---:B------:R-:W-:Y:S02]  /*06e0*/  LOP3.LUT R99, R86.reuse, 0x28, RZ, 0xfc, !PT ;  /* 0x0000002856637812 */ /* 0x040fe400078efcff */
[----:B------:R-:W-:Y:S01]  /*06f0*/  LOP3.LUT R98, R86, 0x30, RZ, 0xfc, !PT ;  /* 0x0000003056627812 */ /* 0x000fe200078efcff */
[----:B------:R-:W-:Y:S01]  /*0700*/  IMAD.SHL.U32 R16, R101, 0x20, RZ ;  /* 0x0000002065107824 */ /* 0x000fe200078e00ff */
[----:B------:R-:W-:Y:S01]  /*0710*/  LEA.HI.X R61, R102, R5, RZ, 0x1, P2 ;  /* 0x00000005663d7211 */ /* 0x000fe200010f0cff */
[----:B------:R-:W-:Y:S01]  /*0720*/  IMAD.SHL.U32 R22, R99, 0x20, RZ ;  /* 0x0000002063167824 */ /* 0x000fe200078e00ff */
[----:B------:R-:W-:Y:S01]  /*0730*/  LEA R64, P4, R93, R4, 0x6 ;  /* 0x000000045d407211 */ /* 0x000fe200078830ff */
[----:B------:R-:W1:Y:S01]  /*0740*/  LDS R92, [UR12] ;  /* 0x0000000cff5c7984 */ /* 0x000e620008000800 */
[----:B------:R-:W-:Y:S01]  /*0750*/  LOP3.LUT R102, R90, 0x1f, RZ, 0xc0, !PT ;  /* 0x0000001f5a667812 */ /* 0x000fe200078ec0ff */
[----:B------:R-:W-:Y:S01]  /*0760*/  IMAD.SHL.U32 R24, R98, 0x20, RZ ;  /* 0x0000002062187824 */ /* 0x000fe200078e00ff */
[----:B------:R-:W-:-:S02]  /*0770*/  LOP3.LUT R97, R86, 0x38, RZ, 0xfc, !PT ;  /* 0x0000003856617812 */ /* 0x000fc400078efcff */
[----:B------:R-:W-:Y:S01]  /*0780*/  LOP3.LUT R94, R86, 0x50, RZ, 0xfc, !PT ;  /* 0x00000050565e7812 */ /* 0x000fe200078efcff */
[----:B------:R-:W-:Y:S01]  /*0790*/  IMAD.WIDE.U32 R10, R102, 0x2, R10 ;  /* 0x00000002660a7825 */ /* 0x000fe200078e000a */
[----:B------:R-:W-:Y:S01]  /*07a0*/  BAR.SYNC.DEFER_BLOCKING 0x0 ;  /* 0x0000000000007b1d */ /* 0x000fe20000010000 */
[----:B------:R-:W-:Y:S02]  /*07b0*/  LOP3.LUT R2, R86, 0x58, RZ, 0xfc, !PT ;  /* 0x0000005856027812 */ /* 0x000fe400078efcff */
[-C--:B------:R-:W-:Y:S01]  /*07c0*/  LEA R6, P5, R101, R4.reuse, 0x6 ;  /* 0x0000000465067211 */ /* 0x080fe200078a30ff */
[----:B------:R-:W-:Y:S01]  /*07d0*/  IMAD.SHL.U32 R26, R97, 0x20, RZ ;  /* 0x00000020611a7824 */ /* 0x000fe200078e00ff */
[-C--:B------:R-:W-:Y:S01]  /*07e0*/  LEA R12, P3, R99, R4.reuse, 0x6 ;  /* 0x00000004630c7211 */ /* 0x080fe200078630ff */
[----:B------:R-:W-:Y:S01]  /*07f0*/  IMAD.SHL.U32 R32, R94, 0x20, RZ ;  /* 0x000000205e207824 */ /* 0x000fe200078e00ff */
[----:B------:R-:W-:Y:S01]  /*0800*/  LEA.HI.X R65, R14, R5, RZ, 0x1, P4 ;  /* 0x000000050e417211 */ /* 0x000fe200020f0cff */
[----:B------:R-:W-:Y:S01]  /*0810*/  IMAD.SHL.U32 R34, R2, 0x20, RZ ;  /* 0x0000002002227824 */ /* 0x000fe200078e00ff */
[----:B------:R-:W-:-:S02]  /*0820*/  LEA R14, P4, R98, R4, 0x6 ;  /* 0x00000004620e7211 */ /* 0x000fc400078830ff */
[C---:B------:R-:W-:Y:S02]  /*0830*/  LOP3.LUT R3, R86.reuse, 0x60, RZ, 0xfc, !PT ;  /* 0x0000006056037812 */ /* 0x040fe400078efcff */
[C---:B------:R-:W-:Y:S02]  /*0840*/  LOP3.LUT R70, R86.reuse, 0x78, RZ, 0xfc, !PT ;  /* 0x0000007856467812 */ /* 0x040fe400078efcff */
[----:B------:R-:W-:Y:S01]  /*0850*/  LOP3.LUT R71, R86, 0x80, RZ, 0xfc, !PT ;  /* 0x0000008056477812 */ /* 0x000fe200078efcff */
[----:B------:R-:W-:Y:S01]  /*0860*/  IMAD.SHL.U32 R36, R3, 0x20, RZ ;  /* 0x0000002003247824 */ /* 0x000fe200078e00ff */
[-C--:B------:R-:W-:Y:S01]  /*0870*/  LEA.HI.X R7, R16, R5.reuse, RZ, 0x1, P5 ;  /* 0x0000000510077211 */ /* 0x080fe200028f0cff */
[----:B------:R-:W-:Y:S01]  /*0880*/  IMAD.SHL.U32 R42, R70, 0x20, RZ ;  /* 0x00000020462a7824 */ /* 0x000fe200078e00ff */
[-C--:B------:R-:W-:Y:S01]  /*0890*/  LEA.HI.X R13, R22, R5.reuse, RZ, 0x1, P3 ;  /* 0x00000005160d7211 */ /* 0x080fe200018f0cff */
[----:B------:R-:W-:Y:S01]  /*08a0*/  IMAD.SHL.U32 R44, R71, 0x20, RZ ;  /* 0x00000020472c7824 */ /* 0x000fe200078e00ff */
[-C--:B------:R-:W-:Y:S01]  /*08b0*/  LEA R16, P5, R97, R4.reuse, 0x6 ;  /* 0x0000000461107211 */ /* 0x080fe200078a30ff */
[----:B------:R-:W-:Y:S01]  /*08c0*/  IMAD.WIDE.U32 R6, R102, 0x2, R6 ;  /* 0x0000000266067825 */ /* 0x000fe200078e0006 */
[----:B------:R-:W-:Y:S01]  /*08d0*/  LEA R22, P3, R94, R4, 0x6 ;  /* 0x000000045e167211 */ /* 0x000fe200078630ff */
[----:B---3--:R2:W5:Y:S01]  /*08e0*/  LDG.E.U16 R103, desc[UR20][R10.64] ;  /* 0x000000140a677981 */ /* 0x008562000c1e1500 */
[----:B------:R-:W-:-:S02]  /*08f0*/  LEA.HI.X R15, R24, R5, RZ, 0x1, P4 ;  /* 0x00000005180f7211 */ /* 0x000fc400020f0cff */
[C---:B------:R-:W-:Y:S02]  /*0900*/  LOP3.LUT R72, R86.reuse, 0x88, RZ, 0xfc, !PT ;  /* 0x0000008856487812 */ /* 0x040fe400078efcff */
[C---:B------:R-:W-:Y:S02]  /*0910*/  LOP3.LUT R75, R86.reuse, 0xa0, RZ, 0xfc, !PT ;  /* 0x000000a0564b7812 */ /* 0x040fe400078efcff */
[----:B------:R-:W-:Y:S01]  /*0920*/  LOP3.LUT R76, R86, 0xa8, RZ, 0xfc, !PT ;  /* 0x000000a8564c7812 */ /* 0x000fe200078efcff */
[----:B------:R-:W-:Y:S01]  /*0930*/  IMAD.SHL.U32 R46, R72, 0x20, RZ ;  /* 0x00000020482e7824 */ /* 0x000fe200078e00ff */
[-C--:B------:R-:W-:Y:S01]  /*0940*/  LEA R24, P4, R2, R4.reuse, 0x6 ;  /* 0x0000000402187211 */ /* 0x080fe200078830ff */
[----:B--2---:R-:W2:Y:S01]  /*0950*/  LDC.64 R10, c[0x0][0x388] ;  /* 0x0000e200ff0a7b82 */ /* 0x004ea20000000a00 */
[-C--:B------:R-:W-:Y:S01]  /*0960*/  LEA.HI.X R17, R26, R5.reuse, RZ, 0x1, P5 ;  /* 0x000000051a117211 */ /* 0x080fe200028f0cff */
        /* <DEDUP_REMOVED lines=8> */
[-C--:B------:R-:W-:Y:S01]  /*09f0*/  LEA R32, P3, R70, R4.reuse, 0x6 ;  /* 0x0000000446207211 */ /* 0x080fe200078630ff */
[----:B------:R-:W-:Y:S01]  /*0a00*/  IMAD.SHL.U32 R62, R80, 0x20, RZ ;  /* 0x00000020503e7824 */ /* 0x000fe200078e00ff */
[----:B------:R-:W-:Y:S01]  /*0a10*/  LEA.HI.X R25, R34, R5, RZ, 0x1, P4 ;  /* 0x0000000522197211 */ /* 0x000fe200020f0cff */
[----:B------:R-:W-:Y:S01]  /*0a20*/  IMAD.SHL.U32 R108, R81, 0x20, RZ ;  /* 0x00000020516c7824 */ /* 0x000fe200078e00ff */
[----:B------:R-:W-:-:S02]  /*0a30*/  LEA R34, P4, R71, R4, 0x6 ;  /* 0x0000000447227211 */ /* 0x000fc400078830ff */
[C---:B------:R-:W-:Y:S02]  /*0a40*/  LOP3.LUT R82, R86.reuse, 0xd8, RZ, 0xfc, !PT ;  /* 0x000000d856527812 */ /* 0x040fe400078efcff */
[----:B------:R-:W-:Y:S01]  /*0a50*/  LOP3.LUT R85, R86, 0xf0, RZ, 0xfc, !PT ;  /* 0x000000f056557812 */ /* 0x000fe200078efcff */
[----:B------:R-:W-:Y:S01]  /*0a60*/  IMAD.WIDE.U32 R28, R102, 0x2, R28 ;  /* 0x00000002661c7825 */ /* 0x000fe200078e001c */
[-C--:B------:R-:W-:Y:S01]  /*0a70*/  LEA.HI.X R27, R36, R5.reuse, RZ, 0x1, P5 ;  /* 0x00000005241b7211 */ /* 0x080fe200028f0cff */
[----:B------:R-:W5:Y:S01]  /*0a80*/  LDG.E.U16 R6, desc[UR20][R6.64] ;  /* 0x0000001406067981 */ /* 0x000f62000c1e1500 */
[----:B------:R-:W-:Y:S01]  /*0a90*/  LEA.HI.X R33, R42, R5, RZ, 0x1, P3 ;  /* 0x000000052a217211 */ /* 0x000fe200018f0cff */
[----:B------:R-:W-:Y:S01]  /*0aa0*/  IMAD.SHL.U32 R88, R82, 0x20, RZ ;  /* 0x0000002052587824 */ /* 0x000fe200078e00ff */
[-C--:B------:R-:W-:Y:S01]  /*0ab0*/  LEA R36, P5, R72, R4.reuse, 0x6 ;  /* 0x0000000448247211 */ /* 0x080fe200078a30ff */
[----:B------:R-:W-:Y:S01]  /*0ac0*/  IMAD.SHL.U32 R104, R85, 0x20, RZ ;  /* 0x0000002055687824 */ /* 0x000fe200078e00ff */
[----:B------:R-:W-:-:S02]  /*0ad0*/  LEA R42, P3, R75, R4, 0x6 ;  /* 0x000000044b2a7211 */ /* 0x000fc400078630ff */
[-C--:B------:R-:W-:Y:S01]  /*0ae0*/  IADD3 R66, P0, PT, R0, R4.reuse, RZ ;  /* 0x0000000400427210 */ /* 0x080fe20007f1e0ff */
[----:B------:R-:W-:Y:S01]  /*0af0*/  IMAD.WIDE.U32 R8, R102, 0x2, R8 ;  /* 0x0000000266087825 */ /* 0x000fe200078e0008 */
[-C--:B------:R-:W-:Y:S01]  /*0b00*/  LEA.HI.X R35, R44, R5.reuse, RZ, 0x1, P4 ;  /* 0x000000052c237211 */ /* 0x080fe200020f0cff */
[----:B------:R2:W5:Y:S01]  /*0b10*/  LDG.E.U16 R7, desc[UR20][R28.64] ;  /* 0x000000141c077981 */ /* 0x000562000c1e1500 */
[----:B------:R-:W-:Y:S01]  /*0b20*/  LEA R44, P4, R76, R4, 0x6 ;  /* 0x000000044c2c7211 */ /* 0x000fe200078830ff */
[----:B------:R-:W-:Y:S01]  /*0b30*/  IMAD.WIDE.U32 R40, R102, 0x2, R40 ;  /* 0x0000000266287825 */ /* 0x000fe200078e0028 */
[-C--:B------:R-:W-:Y:S01]  /*0b40*/  LEA.HI.X R37, R46, R5.reuse, RZ, 0x1, P5 ;  /* 0x000000052e257211 */ /* 0x080fe200028f0cff */
[----:B------:R-:W5:Y:S01]  /*0b50*/  LDG.E.U16 R8, desc[UR20][R8.64] ;  /* 0x0000001408087981 */ /* 0x000f62000c1e1500 */
[----:B------:R-:W-:Y:S01]  /*0b60*/  LEA.HI.X R43, R52, R5, RZ, 0x1, P3 ;  /* 0x00000005342b7211 */ /* 0x000fe200018f0cff */
[----:B------:R-:W-:Y:S01]  /*0b70*/  IMAD.WIDE.U32 R38, R102, 0x2, R38 ;  /* 0x0000000266267825 */ /* 0x000fe200078e0026 */
[----:B------:R-:W-:-:S02]  /*0b80*/  LOP3.LUT R86, R86, 0xf8, RZ, 0xfc, !PT ;  /* 0x000000f856567812 */ /* 0x000fc400078efcff */
[-C--:B------:R-:W-:Y:S01]  /*0b90*/  LEA R46, P5, R77, R4.reuse, 0x6 ;  /* 0x000000044d2e7211 */ /* 0x080fe200078a30ff */
[----:B------:R-:W-:Y:S01]  /*0ba0*/  IMAD.SHL.U32 R87, R93, 0x40, RZ ;  /* 0x000000405d577824 */ /* 0x000fe200078e00ff */
[-C--:B------:R-:W-:Y:S01]  /*0bb0*/  LEA R52, P3, R80, R4.reuse, 0x6 ;  /* 0x0000000450347211 */ /* 0x080fe200078630ff */
[----:B------:R-:W-:Y:S01]  /*0bc0*/  IMAD.SHL.U32 R106, R86, 0x20, RZ ;  /* 0x00000020566a7824 */ /* 0x000fe200078e00ff */
[-C--:B------:R-:W-:Y:S01]  /*0bd0*/  LEA.HI.X R45, R54, R5.reuse, RZ, 0x1, P4 ;  /* 0x00000005362d7211 */ /* 0x080fe200020f0cff */
[----:B------:R-:W-:Y:S01]  /*0be0*/  IMAD.WIDE.U32 R12, R102, 0x2, R12 ;  /* 0x00000002660c7825 */ /* 0x000fe200078e000c */
[-C--:B------:R-:W-:Y:S01]  /*0bf0*/  LEA R54, P4, R81, R4.reuse, 0x6 ;  /* 0x0000000451367211 */ /* 0x080fe200078830ff */
[----:B------:R3:W5:Y:S01]  /*0c00*/  LDG.E.U16 R9, desc[UR20][R38.64] ;  /* 0x0000001426097981 */ /* 0x000762000c1e1500 */
[-C--:B------:R-:W-:Y:S01]  /*0c10*/  LEA.HI.X R47, R56, R5.reuse, RZ, 0x1, P5 ;  /* 0x00000005382f7211 */ /* 0x080fe200028f0cff */
[----:B------:R-:W-:Y:S01]  /*0c20*/  IMAD.WIDE.U32 R18, R102, 0x2, R18 ;  /* 0x0000000266127825 */ /* 0x000fe200078e0012 */
[-C--:B------:R-:W-:Y:S01]  /*0c30*/  LEA.HI.X R53, R62, R5.reuse, RZ, 0x1, P3 ;  /* 0x000000053e357211 */ /* 0x080fe200018f0cff */
[----:B------:R-:W5:Y:S01]  /*0c40*/  LDG.E.U16 R12, desc[UR20][R12.64] ;  /* 0x000000140c0c7981 */ /* 0x000f62000c1e1500 */
[-C--:B------:R-:W-:Y:S01]  /*0c50*/  LEA R56, P5, R82, R4.reuse, 0x6 ;  /* 0x0000000452387211 */ /* 0x080fe200078a30ff */
[----:B------:R-:W-:Y:S01]  /*0c60*/  IMAD.WIDE.U32 R20, R102, 0x2, R20 ;  /* 0x0000000266147825 */ /* 0x000fe200078e0014 */
[-C--:B------:R-:W-:Y:S01]  /*0c70*/  LEA R62, P3, R85, R4.reuse, 0x6 ;  /* 0x00000004553e7211 */ /* 0x080fe200078630ff */
[----:B------:R-:W5:Y:S01]  /*0c80*/  LDG.E.U16 R18, desc[UR20][R18.64] ;  /* 0x0000001412127981 */ /* 0x000f62000c1e1500 */
[-C--:B------:R-:W-:Y:S01]  /*0c90*/  LEA.HI.X R55, R108, R5.reuse, RZ, 0x1, P4 ;  /* 0x000000056c377211 */ /* 0x080fe200020f0cff */
[----:B------:R-:W-:Y:S01]  /*0ca0*/  IMAD.WIDE.U32 R30, R102, 0x2, R30 ;  /* 0x00000002661e7825 */ /* 0x000fe200078e001e */
[----:B------:R-:W-:Y:S01]  /*0cb0*/  LEA R4, P4, R86, R4, 0x6 ;  /* 0x0000000456047211 */ /* 0x000fe200078830ff */
[----:B------:R-:W5:Y:S01]  /*0cc0*/  LDG.E.U16 R20, desc[UR20][R20.64] ;  /* 0x0000001414147981 */ /* 0x000f62000c1e1500 */
[CC--:B------:R-:W-:Y:S01]  /*0cd0*/  LEA.HI.X R67, R91.reuse, R5.reuse, RZ, 0x1, P0 ;  /* 0x000000055b437211 */ /* 0x0c0fe200000f0cff */
[----:B------:R-:W-:Y:S01]  /*0ce0*/  IMAD.WIDE.U32 R64, R102, 0x2, R64 ;  /* 0x0000000266407825 */ /* 0x000fe200078e0040 */
[-C--:B------:R-:W-:Y:S01]  /*0cf0*/  LEA.HI.X R57, R88, R5.reuse, RZ, 0x1, P5 ;  /* 0x0000000558397211 */ /* 0x080fe200028f0cff */
[----:B------:R4:W5:Y:S01]  /*0d00*/  LDG.E.U16 R13, desc[UR20][R40.64] ;  /* 0x00000014280d7981 */ /* 0x000962000c1e1500 */
[-C--:B------:R-:W-:Y:S01]  /*0d10*/  LEA.HI.X R63, R104, R5.reuse, RZ, 0x1, P3 ;  /* 0x00000005683f7211 */ /* 0x080fe200018f0cff */
[----:B------:R-:W-:Y:S01]  /*0d20*/  IMAD.WIDE.U32 R14, R102, 0x2, R14 ;  /* 0x00000002660e7825 */ /* 0x000fe200078e000e */
[----:B------:R-:W-:Y:S01]  /*0d30*/  LEA.HI.X R5, R106, R5, RZ, 0x1, P4 ;  /* 0x000000056a057211 */ /* 0x000fe200020f0cff */
[----:B------:R-:W5:Y:S01]  /*0d40*/  LDG.E.U16 R30, desc[UR20][R30.64] ;  /* 0x000000141e1e7981 */ /* 0x000f62000c1e1500 */
[-C--:B--2---:R-:W-:Y:S01]  /*0d50*/  LEA R28, P0, R91, R10.reuse, 0x2 ;  /* 0x0000000a5b1c7211 */ /* 0x084fe200078010ff */
[C---:B------:R-:W-:Y:S01]  /*0d60*/  IMAD.SHL.U32 R88, R101.reuse, 0x40, RZ ;  /* 0x0000004065587824 */ /* 0x040fe200078e00ff */
[-C--:B---3--:R-:W-:Y:S01]  /*0d70*/  LEA R38, P2, R101, R10.reuse, 0x7 ;  /* 0x0000000a65267211 */ /* 0x088fe200078438ff */
[----:B------:R-:W-:Y:S01]  /*0d80*/  IMAD.WIDE.U32 R16, R102, 0x2, R16 ;  /* 0x0000000266107825 */ /* 0x000fe200078e0010 */
[----:B------:R-:W-:Y:S01]  /*0d90*/  LEA.HI.X R29, R0, R11, RZ, 0x1, P0 ;  /* 0x0000000b001d7211 */ /* 0x000fe200000f0cff */
[----:B------:R-:W5:Y:S02]  /*0da0*/  LDG.E.U16 R14, desc[UR20][R14.64] ;  /* 0x000000140e0e7981 */ /* 0x000f64000c1e1500 */
[----:B----4-:R-:W-:Y:S01]  /*0db0*/  IMAD.WIDE.U32 R40, R102, 0x2, R4 ;  /* 0x0000000266287825 */ /* 0x010fe200078e0004 */
[-C--:B------:R-:W-:Y:S01]  /*0dc0*/  LEA R4, P0, R93, R10.reuse, 0x7 ;  /* 0x0000000a5d047211 */ /* 0x080fe200078038ff */
[----:B------:R-:W5:Y:S01]  /*0dd0*/  LDG.E.U16 R16, desc[UR20][R16.64] ;  /* 0x0000001410107981 */ /* 0x000f62000c1e1500 */
[C---:B------:R-:W-:Y:S01]  /*0de0*/  LEA R10, P3, R89.reuse, R10, 0x7 ;  /* 0x0000000a590a7211 */ /* 0x040fe200078638ff */
[----:B------:R-:W-:-:S02]  /*0df0*/  IMAD.SHL.U32 R89, R89, 0x40, RZ ;  /* 0x0000004059597824 */ /* 0x000fc400078e00ff */
[----:B------:R-:W-:Y:S01]  /*0e00*/  IMAD.WIDE.U32 R28, R102, 0x2, R28 ;  /* 0x00000002661c7825 */ /* 0x000fe200078e001c */
[-C--:B------:R-:W-:Y:S01]  /*0e10*/  LEA.HI.X R5, R87, R11.reuse, RZ, 0x1, P0 ;  /* 0x0000000b57057211 */ /* 0x080fe200000f0cff */
[----:B------:R-:W5:Y:S01]  /*0e20*/  LDG.E.U16 R64, desc[UR20][R64.64] ;  /* 0x0000001440407981 */ /* 0x000f62000c1e1500 */
[-C--:B------:R-:W-:Y:S01]  /*0e30*/  LEA.HI.X R39, R88, R11.reuse, RZ, 0x1, P2 ;  /* 0x0000000b58277211 */ /* 0x080fe200010f0cff */
[----:B------:R-:W-:Y:S01]  /*0e40*/  IMAD.WIDE.U32 R22, R102, 0x2, R22 ;  /* 0x0000000266167825 */ /* 0x000fe200078e0016 */
[----:B------:R-:W-:Y:S01]  /*0e50*/  LEA.HI.X R11, R89, R11, RZ, 0x1, P3 ;  /* 0x0000000b590b7211 */ /* 0x000fe200018f0cff */
[----:B------:R-:W5:Y:S01]  /*0e60*/  LDG.E.U16 R15, desc[UR20][R28.64] ;  /* 0x000000141c0f7981 */ /* 0x000f62000c1e1500 */
[----:B-1----:R-:W-:Y:S01]  /*0e70*/  R2UR UR13, R92 ;  /* 0x000000005c0d72ca */ /* 0x002fe200000e0000 */
[----:B------:R-:W-:Y:S01]  /*0e80*/  IMAD.WIDE.U32 R24, R102, 0x2, R24 ;  /* 0x0000000266187825 */ /* 0x000fe200078e0018 */
[----:B------:R-:W-:Y:S01]  /*0e90*/  LOP3.LUT R92, R90, 0xff, RZ, 0xc0, !PT ;  /* 0x000000ff5a5c7812 */ /* 0x000fe200078ec0ff */
[----:B------:R1:W5:Y:S02]  /*0ea0*/  LDG.E.U16 R17, desc[UR20][R28.64+0x40] ;  /* 0x000040141c117981 */ /* 0x000364000c1e1500 */
[----:B------:R-:W-:-:S02]  /*0eb0*/  IMAD.WIDE.U32 R26, R102, 0x2, R26 ;  /* 0x00000002661a7825 */ /* 0x000fc400078e001a */
[----:B------:R2:W5:Y:S02]  /*0ec0*/  LDG.E.U16 R22, desc[UR20][R22.64] ;  /* 0x0000001416167981 */ /* 0x000564000c1e1500 */
[C---:B------:R-:W-:Y:S02]  /*0ed0*/  IMAD.WIDE.U32 R66, R102.reuse, 0x2, R66 ;  /* 0x0000000266427825 */ /* 0x040fe400078e0042 */
[----:B------:R2:W5:Y:S01]  /*0ee0*/  LDG.E.U16 R24, desc[UR20][R24.64] ;  /* 0x0000001418187981 */ /* 0x000562000c1e1500 */
[----:B-1----:R-:W-:Y:S01]  /*0ef0*/  SHF.R.U32.HI R28, RZ, 0x5, R90 ;  /* 0x00000005ff1c7819 */ /* 0x002fe2000001165a */
[C---:B------:R-:W-:Y:S02]  /*0f00*/  IMAD.WIDE.U32 R32, R102.reuse, 0x2, R32 ;  /* 0x0000000266207825 */ /* 0x040fe400078e0020 */
[----:B------:R2:W5:Y:S02]  /*0f10*/  LDG.E.U16 R26, desc[UR20][R26.64] ;  /* 0x000000141a1a7981 */ /* 0x000564000c1e1500 */
[----:B------:R-:W-:Y:S01]  /*0f20*/  IMAD.WIDE.U32 R34, R102, 0x2, R34 ;  /* 0x0000000266227825 */ /* 0x000fe200078e0022 */
[----:B------:R-:W-:Y:S01]  /*0f30*/  R2UR UR10, R28 ;  /* 0x000000001c0a72ca */ /* 0x000fe200000e0000 */
[----:B------:R2:W5:Y:S02]  /*0f40*/  LDG.E.U16 R66, desc[UR20][R66.64] ;  /* 0x0000001442427981 */ /* 0x000564000c1e1500 */
[----:B------:R-:W-:-:S02]  /*0f50*/  IMAD.WIDE.U32 R36, R102, 0x2, R36 ;  /* 0x0000000266247825 */ /* 0x000fc400078e0024 */
[----:B------:R2:W5:Y:S02]  /*0f60*/  LDG.E.U16 R40, desc[UR20][R40.64] ;  /* 0x0000001428287981 */ /* 0x000564000c1e1500 */
[----:B------:R-:W-:-:S04]  /*0f70*/  IMAD.WIDE.U32 R42, R102, 0x2, R42 ;  /* 0x00000002662a7825 */ /* 0x000fc800078e002a */
        /* <DEDUP_REMOVED lines=12> */
[----:B------:R-:W-:Y:S01]  /*1040*/  IMAD.WIDE.U32 R10, R102, 0x2, R10 ;  /* 0x00000002660a7825 */ /* 0x000fe200078e000a */
[----:B------:R-:W-:Y:S01]  /*1050*/  SHF.R.U32.HI R29, RZ, 0x2, R90 ;  /* 0x00000002ff1d7819 */ /* 0x000fe2000001165a */
[----:B------:R2:W5:Y:S02]  /*1060*/  LDG.E.U16 R32, desc[UR20][R32.64] ;  /* 0x0000001420207981 */ /* 0x000564000c1e1500 */
[----:B------:R-:W-:Y:S02]  /*1070*/  IMAD.SHL.U32 R28, R92, 0x2, RZ ;  /* 0x000000025c1c7824 */ /* 0x000fe400078e00ff */
[----:B------:R2:W5:Y:S04]  /*1080*/  LDG.E.U16 R34, desc[UR20][R34.64] ;  /* 0x0000001422227981 */ /* 0x000568000c1e1500 */
[----:B------:R2:W5:Y:S01]  /*1090*/  LDG.E.U16 R36, desc[UR20][R36.64] ;  /* 0x0000001424247981 */ /* 0x000562000c1e1500 */
[----:B------:R-:W-:-:S03]  /*10a0*/  LOP3.LUT R29, R28, 0x30, R29, 0x78, !PT ;  /* 0x000000301c1d7812 */ /* 0x000fc600078e781d */
[----:B------:R2:W5:Y:S04]  /*10b0*/  LDG.E.U16 R42, desc[UR20][R42.64] ;  /* 0x000000142a2a7981 */ /* 0x000568000c1e1500 */
        /* <DEDUP_REMOVED lines=15> */
[----:B------:R2:W5:Y:S01]  /*11b0*/  LDG.E.U16 R31, desc[UR20][R10.64+0x40] ;  /* 0x000040140a1f7981 */ /* 0x000562000c1e1500 */
[----:B------:R-:W-:Y:S05]  /*11c0*/  @P1 BRA `(.L_x_5) ;  /* 0x0000000000181947 */ /* 0x000fea0003800000 */
[----:B------:R-:W-:Y:S01]  /*11d0*/  ELECT P0, URZ, PT ;  /* 0x0000000000ff782f */ /* 0x000fe20003800000 */
[----:B--2---:R-:W-:Y:S01]  /*11e0*/  IMAD.MOV.U32 R4, RZ, RZ, 0x1 ;  /* 0x00000001ff047424 */ /* 0x004fe200078e00ff */
[----:B------:R-:W-:Y:S01]  /*11f0*/  UMOV UR4, 0x40 ;  /* 0x0000004000047882 */ /* 0x000fe20000000000 */
[----:B------:R-:W-:Y:S01]  /*1200*/  UVIRTCOUNT.DEALLOC.SMPOOL 0x80 ;  /* 0x000000800000784c */ /* 0x000fe20000000000 */
[----:B------:R-:W-:-:S09]  /*1210*/  ULEA UR4, UR11, UR4, 0x18 ;  /* 0x000000040b047291 */ /* 0x000fd2000f8ec0ff */
[----:B------:R1:W-:Y:S03]  /*1220*/  @P0 STS.U8 [UR4], R4 ;  /* 0x00000004ff000988 */ /* 0x0003e60008000004 */
.L_x_5:
[----:B------:R-:W-:Y:S01]  /*1230*/  LOP3.LUT P2, RZ, R90, 0xff, RZ, 0xc0, !PT ;  /* 0x000000ff5aff7812 */ /* 0x000fe2000784c0ff */
[----:B-12---:R-:W-:Y:S01]  /*1240*/  IMAD R4, R91, 0x2, R102 ;  /* 0x000000025b047824 */ /* 0x006fe200078e0266 */
[----:B------:R-:W-:Y:S01]  /*1250*/  SHF.R.U32.HI R93, RZ, 0x1, R91 ;  /* 0x00000001ff5d7819 */ /* 0x000fe2000001165b */
[----:B------:R-:W-:Y:S01]  /*1260*/  UMOV UR4, 0x1 ;  /* 0x0000000100047882 */ /* 0x000fe20000000000 */
[----:B-----5:R1:W-:Y:S01]  /*1270*/  STS.U16 [R29+UR12+0x400], R6 ;  /* 0x000400061d007988 */ /* 0x0203e2000800040c */
[----:B------:R-:W-:-:S03]  /*1280*/  IMAD.SHL.U32 R4, R4, 0x2, RZ ;  /* 0x0000000204047824 */ /* 0x000fc600078e00ff */
[----:B------:R2:W-:Y:S02]  /*1290*/  STS.U16 [R29+UR12+0x200], R64 ;  /* 0x000200401d007988 */ /* 0x0005e4000800040c */
[----:B------:R-:W-:Y:S02]  /*12a0*/  LOP3.LUT R4, R4, R93, RZ, 0x3c, !PT ;  /* 0x0000005d04047212 */ /* 0x000fe400078e3cff */
[----:B------:R2:W-:Y:S01]  /*12b0*/  STS.U16 [R29+UR12+0x600], R8 ;  /* 0x000600081d007988 */ /* 0x0005e2000800040c */
[----:B------:R-:W-:Y:S01]  /*12c0*/  VOTEU.ALL UP0, P2 ;  /* 0x0000000000ff7886 */ /* 0x000fe20001000000 */
[----:B-1----:R-:W-:Y:S01]  /*12d0*/  LOP3.LUT R6, R4, 0x40, RZ, 0x3c, !PT ;  /* 0x0000004004067812 */ /* 0x002fe200078e3cff */
[----:B------:R-:W-:Y:S01]  /*12e0*/  VOTEU.ALL UP1, P2 ;  /* 0x0000000000ff7886 */ /* 0x000fe20001020000 */
[----:B------:R2:W-:Y:S02]  /*12f0*/  STS.U16 [R29+UR12+0x800], R103 ;  /* 0x000800671d007988 */ /* 0x0005e4000800040c */
[----:B------:R-:W-:-:S04]  /*1300*/  @!UP0 UIADD3 UR4, UPT, UPT, -UR4, 0x100000, URZ ;  /* 0x0010000004048890 */ /* 0x000fc8000fffe1ff */
[----:B------:R-:W-:Y:S02]  /*1310*/  @!UP0 USHF.L.U32 UR5, UR4, 0xb, URZ ;  /* 0x0000000b04058899 */ /* 0x000fe400080006ff */
[----:B------:R-:W-:Y:S02]  /*1320*/  @!UP0 USHF.L.U32 UR4, UR4, 0x1, URZ ;  /* 0x0000000104048899 */ /* 0x000fe400080006ff */
[----:B------:R-:W-:Y:S01]  /*1330*/  UISETP.NE.U32.AND UP0, UPT, UR10, URZ, UPT ;  /* 0x000000ff0a00728c */ /* 0x000fe2000bf05070 */
[----:B------:R2:W-:Y:S04]  /*1340*/  STS.U16 [R29+UR12+0xa00], R12 ;  /* 0x000a000c1d007988 */ /* 0x0005e8000800040c */
        /* <DEDUP_REMOVED lines=25> */
[----:B------:R2:W-:Y:S04]  /*14e0*/  STS.U16 [R29+UR12], R66 ;  /* 0x000000421d007988 */ /* 0x0005e8000800040c */
        /* <DEDUP_REMOVED lines=8> */
[----:B------:R2:W-:Y:S01]  /*1570*/  STS.U16 [R6+UR12+0x4c00], R31 ;  /* 0x004c001f06007988 */ /* 0x0005e2000800040c */
[----:B------:R1:W-:Y:S06]  /*1580*/  MEMBAR.ALL.CTA ;  /* 0x0000000000007992 */ /* 0x0003ec0000008000 */
[----:B-1----:R-:W-:Y:S04]  /*1590*/  FENCE.VIEW.ASYNC.S ;  /* 0x00000000000073c6 */ /* 0x002fe80000000000 */
[----:B------:R-:W1:Y:S02]  /*15a0*/  FENCE.VIEW.ASYNC.S ;  /* 0x00000000000073c6 */ /* 0x000e640000000000 */
[----:B-1----:R2:W1:Y:S02]  /*15b0*/  @!UP1 SYNCS.EXCH.64 URZ, [UR12+0x5000], UR4 ;  /* 0x005000040cff95b2 */ /* 0x0024640008000100 */
[----:B-1----:R-:W-:Y:S06]  /*15c0*/  BAR.SYNC.DEFER_BLOCKING 0x0 ;  /* 0x0000000000007b1d */ /* 0x002fec0000010000 */
[----:B--2---:R-:W-:Y:S05]  /*15d0*/  BRA.U UP0, `(.L_x_6) ;  /* 0x0000000100787547 */ /* 0x004fea000b800000 */
[----:B------:R-:W-:Y:S02]  /*15e0*/  USHF.R.U32.HI UR8, URZ, 0x4, UR12 ;  /* 0x00000004ff087899 */ /* 0x000fe4000801160c */
[----:B------:R-:W-:Y:S02]  /*15f0*/  UIADD3 UR4, UPT, UPT, UR12, 0x4000, URZ ;  /* 0x000040000c047890 */ /* 0x000fe4000fffe0ff */
[----:B------:R-:W-:Y:S02]  /*1600*/  USGXT.U32 UR8, UR8, 0xe ;  /* 0x0000000e0808789a */ /* 0x000fe40008000000 */
[----:B------:R-:W-:Y:S02]  /*1610*/  USHF.R.U32.HI UR4, URZ, 0x4, UR4 ;  /* 0x00000004ff047899 */ /* 0x000fe40008011604 */
[----:B------:R-:W-:Y:S01]  /*1620*/  UIADD3 UR22, UP0, UPT, UR8, 0x2, URZ ;  /* 0x0000000208167890 */ /* 0x000fe2000ff1e0ff */
[----:B------:R-:W-:Y:S01]  /*1630*/  UMOV UR5, URZ ;  /* 0x000000ff00057c82 */ /* 0x000fe20008000000 */
[----:B------:R-:W-:-:S02]  /*1640*/  USGXT.U32 UR4, UR4, 0xe ;  /* 0x0000000e0404789a */ /* 0x000fc40008000000 */
[----:B------:R-:W-:Y:S01]  /*1650*/  UIADD3.X UR23, UPT, UPT, UR5, -0x7fffbfe0, URZ, UP0, !UPT ;  /* 0x8000402005177890 */ /* 0x000fe200087fe4ff */
[----:B------:R-:W-:Y:S01]  /*1660*/  UMOV UR6, 0x80 ;  /* 0x0000008000067882 */ /* 0x000fe20000000000 */
[----:B------:R-:W-:Y:S01]  /*1670*/  UMOV UR7, 0x40004040 ;  /* 0x4000404000077882 */ /* 0x000fe20000000000 */
[----:B------:R-:W-:Y:S02]  /*1680*/  UIADD3 UR16, UPT, UPT, UR13, 0x40, URZ ;  /* 0x000000400d107890 */ /* 0x000fe4000fffe0ff */
[----:B------:R-:W-:Y:S02]  /*1690*/  UIADD3.64 UR6, UPT, UPT, UR4, UR6, URZ ;  /* 0x0000000604067297 */ /* 0x000fe4000fffe0ff */
[----:B------:R-:W-:Y:S02]  /*16a0*/  UIADD3.64 UR14, UPT, UPT, UR22, 0x1fe, URZ ;  /* 0x000001fe160e7897 */ /* 0x000fe4000fffe0ff */
[----:B------:R-:W-:Y:S02]  /*16b0*/  UIADD3 UR17, UPT, UPT, UR13, 0x40, URZ ;  /* 0x000000400d117890 */ /* 0x000fe4000fffe0ff */
[----:B------:R-:W-:Y:S01]  /*16c0*/  UIADD3.64 UR18, UPT, UPT, UR22, 0x200, URZ ;  /* 0x0000020016127897 */ /* 0x000fe2000fffe0ff */
[----:B------:R-:W-:Y:S01]  /*16d0*/  UMOV UR24, 0x0 ;  /* 0x0000000000187882 */ /* 0x000fe20000000000 */
[----:B------:R-:W-:Y:S01]  /*16e0*/  UMOV UR25, 0x8110490 ;  /* 0x0811049000197882 */ /* 0x000fe20000000000 */
[----:B------:R-:W-:Y:S01]  /*16f0*/  UMOV UR9, 0x80004020 ;  /* 0x8000402000097882 */ /* 0x000fe20000000000 */
[----:B------:R-:W-:Y:S01]  /*1700*/  UMOV UR5, 0x40004040 ;  /* 0x4000404000057882 */ /* 0x000fe20000000000 */
[----:B------:R-:W-:Y:S01]  /*1710*/  UMOV UR26, 0x0 ;  /* 0x00000000001a7882 */ /* 0x000fe20000000000 */
[----:B------:R-:W-:Y:S01]  /*1720*/  UMOV UR27, 0x8110490 ;  /* 0x08110490001b7882 */ /* 0x000fe20000000000 */
[----:B------:R-:W-:Y:S01]  /*1730*/  UMOV UR28, 0x0 ;  /* 0x00000000001c7882 */ /* 0x000fe20000000000 */
[----:B------:R-:W-:Y:S01]  /*1740*/  UMOV UR29, 0x8110490 ;  /* 0x08110490001d7882 */ /* 0x000fe20000000000 */
[----:B------:R1:W-:Y:S01]  /*1750*/  UTCHMMA gdesc[UR8], gdesc[UR4], tmem[UR13], tmem[UR24], idesc[UR25], !UPT ;  /* 0x00ff1804080075ea */ /* 0x0003e2000f80000d */
[----:B------:R-:W-:Y:S01]  /*1760*/  UMOV UR30, 0x0 ;  /* 0x00000000001e7882 */ /* 0x000fe20000000000 */
[----:B------:R-:W-:Y:S01]  /*1770*/  UMOV UR31, 0x8110490 ;  /* 0x08110490001f7882 */ /* 0x000fe20000000000 */
[----:B------:R1:W-:Y:S01]  /*1780*/  UTCHMMA gdesc[UR22], gdesc[UR6], tmem[UR13], tmem[UR26], idesc[UR27], UPT ;  /* 0x00ff1a06160075ea */ /* 0x0003e2000b80000d */
[----:B------:R1:W-:Y:S01]  /*1790*/  UTCHMMA gdesc[UR14], gdesc[UR4], tmem[UR16], tmem[UR28], idesc[UR29], !UPT ;  /* 0x00ff1c040e0075ea */ /* 0x0003e2000f800010 */
[----:B------:R1:W-:Y:S01]  /*17a0*/  UTCHMMA gdesc[UR18], gdesc[UR6], tmem[UR17], tmem[UR30], idesc[UR31], UPT ;  /* 0x00ff1e06120075ea */ /* 0x0003e2000b800011 */
[----:B------:R-:W-:Y:S01]  /*17b0*/  NOP ;  /* 0x0000000000007918 */ /* 0x000fe20000000000 */
.L_x_6:
[----:B------:R-:W-:Y:S01]  /*17c0*/  ELECT P0, URZ, PT ;  /* 0x0000000000ff782f */ /* 0x000fe20003800000 */
[----:B-1----:R-:W-:-:S03]  /*17d0*/  UIADD3 UR4, UPT, UPT, UR12, 0x5000, URZ ;  /* 0x000050000c047890 */ /* 0x002fc6000fffe0ff */
[----:B------:R-:W-:Y:S01]  /*17e0*/  ISETP.LT.U32.AND P0, PT, R92, 0x20, P0 ;  /* 0x000000205c00780c */ /* 0x000fe20000701070 */
[----:B------:R-:W-:-:S12]  /*17f0*/  UMOV UR5, URZ ;  /* 0x000000ff00057c82 */ /* 0x000fd80008000000 */
[----:B------:R-:W-:Y:S01]  /*1800*/  VOTEU.ANY UP0, P0 ;  /* 0x0000000000ff7886 */ /* 0x000fe20000000100 */
[----:B------:R-:W-:-:S04]  /*1810*/  VOTEU.ANY UP1, P0 ;  /* 0x0000000000ff7886 */ /* 0x000fc80000020100 */
[----:B------:R-:W-:Y:S01]  /*1820*/  @UP0 UMOV UR6, UR4 ;  /* 0x0000000400060c82 */ /* 0x000fe20008000000 */
[----:B------:R-:W-:Y:S01]  /*1830*/  USHF.L.U32 UR4, UR10, 0x15, URZ ;  /* 0x000000150a047899 */ /* 0x000fe200080006ff */
[----:B------:R1:W-:Y:S01]  /*1840*/  @UP1 UTCBAR [UR6], URZ ;  /* 0x000000ff060013e9 */ /* 0x0003e200080000ff */
[----:B------:R-:W-:Y:S01]  /*1850*/  BAR.SYNC.DEFER_BLOCKING 0x0 ;  /* 0x0000000000007b1d */ /* 0x000fe20000010000 */
[----:B------:R-:W-:Y:S02]  /*1860*/  USHF.L.U32 UR5, UR10, 0x4, URZ ;  /* 0x000000040a057899 */ /* 0x000fe400080006ff */
[----:B------:R-:W-:Y:S02]  /*1870*/  ULOP3.LUT UR4, UR4, 0x600000, URZ, 0xc0, !UPT ;  /* 0x0060000004047892 */ /* 0x000fe4000f8ec0ff */
[----:B------:R-:W-:-:S04]  /*1880*/  ULOP3.LUT UR5, UR5, 0x40, URZ, 0xc0, !UPT ;  /* 0x0000004005057892 */ /* 0x000fc8000f8ec0ff */
[----:B------:R-:W-:Y:S01]  /*1890*/  UIADD3 UR4, UPT, UPT, UR5, UR4, UR13 ;  /* 0x0000000405047290 */ /* 0x000fe2000fffe00d */
[----:B------:R-:W2:Y:S02]  /*18a0*/  SYNCS.PHASECHK.TRANS64.TRYWAIT P0, [UR12+0x5000], RZ ;  /* 0x005000ffff0075a7 */ /* 0x000ea4000800110c */
[----:B-12---:R-:W-:Y:S09]  /*18b0*/  @!P0 BRA `(.L_x_7) ;  /* 0x0000001000f48947 */ /* 0x006ff20003800000 */
.L_x_11:
[----:B------:R-:W-:Y:S01]  /*18c0*/  BAR.SYNC.DEFER_BLOCKING 0x0 ;  /* 0x0000000000007b1d */ /* 0x000fe20000010000 */
[----:B------:R-:W-:Y:S02]  /*18d0*/  IMAD.SHL.U32 R90, R90, 0x1000, RZ ;  /* 0x000010005a5a7824 */ /* 0x000fe400078e00ff */
[----:B------:R-:W-:Y:S02]  /*18e0*/  IMAD.SHL.U32 R104, R91, 0x80, RZ ;  /* 0x000000805b687824 */ /* 0x000fe400078e00ff */
[----:B------:R-:W-:Y:S01]  /*18f0*/  IMAD.SHL.U32 R91, R102, 0x10, RZ ;  /* 0x00000010665b7824 */ /* 0x000fe200078e00ff */
[----:B------:R-:W-:Y:S01]  /*1900*/  LOP3.LUT R101, R90, 0x7000, RZ, 0xc0, !PT ;  /* 0x000070005a657812 */ /* 0x000fe200078ec0ff */
[----:B------:R-:W-:Y:S01]  /*1910*/  IMAD.SHL.U32 R111, R0, 0x4, RZ ;  /* 0x00000004006f7824 */ /* 0x000fe200078e00ff */
[----:B------:R-:W1:Y:S01]  /*1920*/  LDTM.x64 R4, tmem[UR4] ;  /* 0x00000004000479ee */ /* 0x000e620008340000 */
[----:B------:R-:W2:Y:S01]  /*1930*/  LDCU.64 UR4, c[0x0][0x390] ;  /* 0x00007200ff0477ac */ /* 0x000ea20008000a00 */
[----:B------:R-:W-:Y:S01]  /*1940*/  LOP3.LUT R91, R93, R104, R91, 0x1e, !PT ;  /* 0x000000685d5b7212 */ /* 0x000fe200078e1e5b */
[----:B------:R-:W-:-:S02]  /*1950*/  IMAD R90, R92, 0x10, R101 ;  /* 0x000000105c5a7824 */ /* 0x000fc400078e0265 */
[----:B------:R-:W-:Y:S02]  /*1960*/  IMAD.SHL.U32 R0, R100, 0x40, RZ ;  /* 0x0000004064007824 */ /* 0x000fe400078e00ff */
[----:B------:R-:W-:Y:S01]  /*1970*/  IMAD.SHL.U32 R102, R102, 0x4, RZ ;  /* 0x0000000466667824 */ /* 0x000fe200078e00ff */
[C---:B------:R-:W-:Y:S01]  /*1980*/  LOP3.LUT R92, R90.reuse, 0x10, RZ, 0x3c, !PT ;  /* 0x000000105a5c7812 */ /* 0x040fe200078e3cff */
[----:B------:R-:W-:Y:S01]  /*1990*/  IMAD.SHL.U32 R108, R77, 0x40, RZ ;  /* 0x000000404d6c7824 */ /* 0x000fe200078e00ff */
[C---:B------:R-:W-:Y:S02]  /*19a0*/  LOP3.LUT R93, R90.reuse, 0x20, RZ, 0x3c, !PT ;  /* 0x000000205a5d7812 */ /* 0x040fe400078e3cff */
[C---:B------:R-:W-:Y:S02]  /*19b0*/  LOP3.LUT R101, R90.reuse, 0x30, RZ, 0x3c, !PT ;  /* 0x000000305a657812 */ /* 0x040fe400078e3cff */
[C---:B------:R-:W-:Y:S01]  /*19c0*/  LOP3.LUT R103, R90.reuse, 0x40, RZ, 0x3c, !PT ;  /* 0x000000405a677812 */ /* 0x040fe200078e3cff */
[----:B------:R-:W1:Y:S01]  /*19d0*/  @!P2 SYNCS.CCTL.IV [UR12+0x5000] ;  /* 0x00500000ff00a9b1 */ /* 0x000e62000800000c */
[----:B------:R-:W-:Y:S01]  /*19e0*/  NOP ;  /* 0x0000000000007918 */ /* 0x000fe20000000000 */
[----:B-1----:R-:W-:Y:S01]  /*19f0*/  BAR.SYNC.DEFER_BLOCKING 0x0 ;  /* 0x0000000000007b1d */ /* 0x002fe20000010000 */
[----:B------:R-:W-:-:S02]  /*1a00*/  LOP3.LUT R104, R90, 0x50, RZ, 0x3c, !PT ;  /* 0x000000505a687812 */ /* 0x000fc400078e3cff */
[C---:B------:R-:W-:Y:S02]  /*1a10*/  LOP3.LUT R105, R90.reuse, 0x60, RZ, 0x3c, !PT ;  /* 0x000000605a697812 */ /* 0x040fe400078e3cff */
[----:B------:R-:W-:Y:S02]  /*1a20*/  LOP3.LUT R106, R90, 0x70, RZ, 0x3c, !PT ;  /* 0x000000705a6a7812 */ /* 0x000fe400078e3cff */
[----:B--2---:R-:W-:-:S04]  /*1a30*/  LEA R109, P0, R100, UR4, 0x8 ;  /* 0x00000004646d7c11 */ /* 0x004fc8000f8040ff */
[----:B------:R-:W-:Y:S01]  /*1a40*/  LEA.HI.X R0, R0, UR5, RZ, 0x2, P0 ;  /* 0x0000000500007c11 */ /* 0x000fe200080f14ff */
[----:B------:R-:W-:Y:S04]  /*1a50*/  STS.128 [R90+UR12], R4 ;  /* 0x000000045a007988 */ /* 0x000fe80008000c0c */
[----:B------:R-:W-:Y:S04]  /*1a60*/  STS.128 [R92+UR12], R8 ;  /* 0x000000085c007988 */ /* 0x000fe80008000c0c */
[----:B------:R-:W-:Y:S04]  /*1a70*/  STS.128 [R93+UR12], R12 ;  /* 0x0000000c5d007988 */ /* 0x000fe80008000c0c */
[----:B------:R-:W-:Y:S04]  /*1a80*/  STS.128 [R101+UR12], R16 ;  /* 0x0000001065007988 */ /* 0x000fe80008000c0c */
[----:B------:R-:W-:Y:S04]  /*1a90*/  STS.128 [R103+UR12], R20 ;  /* 0x0000001467007988 */ /* 0x000fe80008000c0c */
[----:B------:R-:W-:Y:S04]  /*1aa0*/  STS.128 [R104+UR12], R24 ;  /* 0x0000001868007988 */ /* 0x000fe80008000c0c */
[----:B------:R-:W-:Y:S04]  /*1ab0*/  STS.128 [R105+UR12], R28 ;  /* 0x0000001c69007988 */ /* 0x000fe80008000c0c */
[----:B------:R-:W-:Y:S01]  /*1ac0*/  STS.128 [R106+UR12], R32 ;  /* 0x000000206a007988 */ /* 0x000fe20008000c0c */
[----:B------:R-:W-:Y:S06]  /*1ad0*/  BAR.SYNC.DEFER_BLOCKING 0x0 ;  /* 0x0000000000007b1d */ /* 0x000fec0000010000 */
[----:B------:R-:W1:Y:S04]  /*1ae0*/  LDSM.16.M88.4 R4, [R91+UR12] ;  /* 0x0000000c5b04783b */ /* 0x000e680008000200 */
[----:B------:R-:W-:Y:S04]  /*1af0*/  LDSM.16.M88.4 R8, [R91+UR12+0x200] ;  /* 0x0002000c5b08783b */ /* 0x000fe80008000200 */
[----:B------:R-:W-:Y:S04]  /*1b00*/  LDSM.16.M88.4 R12, [R91+UR12+0x400] ;  /* 0x0004000c5b0c783b */ /* 0x000fe80008000200 */
[----:B------:R-:W-:Y:S04]  /*1b10*/  LDSM.16.M88.4 R16, [R91+UR12+0x600] ;  /* 0x0006000c5b10783b */ /* 0x000fe80008000200 */
[----:B------:R-:W-:Y:S04]  /*1b20*/  LDSM.16.M88.4 R20, [R91+UR12+0x800] ;  /* 0x0008000c5b14783b */ /* 0x000fe80008000200 */
[----:B------:R-:W-:Y:S04]  /*1b30*/  LDSM.16.M88.4 R24, [R91+UR12+0xa00] ;  /* 0x000a000c5b18783b */ /* 0x000fe80008000200 */
[----:B------:R-:W-:Y:S04]  /*1b40*/  LDSM.16.M88.4 R28, [R91+UR12+0xc00] ;  /* 0x000c000c5b1c783b */ /* 0x000fe80008000200 */
[----:B------:R-:W-:Y:S01]  /*1b50*/  LDSM.16.M88.4 R32, [R91+UR12+0xe00] ;  /* 0x000e000c5b20783b */ /* 0x000fe20008000200 */
[----:B------:R-:W-:Y:S06]  /*1b60*/  BAR.SYNC.DEFER_BLOCKING 0x0 ;  /* 0x0000000000007b1d */ /* 0x000fec0000010000 */
[----:B------:R2:W-:Y:S04]  /*1b70*/  STS.128 [R90+UR12], R36 ;  /* 0x000000245a007988 */ /* 0x0005e80008000c0c */
[----:B------:R3:W-:Y:S04]  /*1b80*/  STS.128 [R92+UR12], R40 ;  /* 0x000000285c007988 */ /* 0x0007e80008000c0c */
[----:B------:R4:W-:Y:S04]  /*1b90*/  STS.128 [R93+UR12], R44 ;  /* 0x0000002c5d007988 */ /* 0x0009e80008000c0c */
[----:B------:R-:W-:Y:S04]  /*1ba0*/  STS.128 [R101+UR12], R48 ;  /* 0x0000003065007988 */ /* 0x000fe80008000c0c */
[----:B------:R-:W-:Y:S01]  /*1bb0*/  STS.128 [R103+UR12], R52 ;  /* 0x0000003467007988 */ /* 0x000fe20008000c0c */
[C---:B--2---:R-:W-:Y:S01]  /*1bc0*/  IMAD.SHL.U32 R37, R98.reuse, 0x40, RZ ;  /* 0x0000004062257824 */ /* 0x044fe200078e00ff */
[----:B------:R-:W-:Y:S01]  /*1bd0*/  LEA R98, P4, R98, UR4, 0x8 ;  /* 0x0000000462627c11 */ /* 0x000fe2000f8840ff */
[----:B------:R-:W-:Y:S01]  /*1be0*/  IMAD.SHL.U32 R36, R99, 0x40, RZ ;  /* 0x0000004063247824 */ /* 0x000fe200078e00ff */
[----:B------:R2:W-:Y:S01]  /*1bf0*/  STS.128 [R104+UR12], R56 ;  /* 0x0000003868007988 */ /* 0x0005e20008000c0c */
[C---:B------:R-:W-:Y:S01]  /*1c00*/  IMAD.SHL.U32 R39, R97.reuse, 0x40, RZ ;  /* 0x0000004061277824 */ /* 0x040fe200078e00ff */
[----:B------:R-:W-:Y:S01]  /*1c10*/  LEA R97, P6, R97, UR4, 0x8 ;  /* 0x0000000461617c11 */ /* 0x000fe2000f8c40ff */
[C---:B---3--:R-:W-:Y:S01]  /*1c20*/  IMAD.SHL.U32 R40, R96.reuse, 0x40, RZ ;  /* 0x0000004060287824 */ /* 0x048fe200078e00ff */
[----:B------:R-:W-:Y:S01]  /*1c30*/  LEA R96, P2, R96, UR4, 0x8 ;  /* 0x0000000460607c11 */ /* 0x000fe2000f8440ff */
[C---:B------:R-:W-:Y:S01]  /*1c40*/  IMAD.SHL.U32 R41, R95.reuse, 0x40, RZ ;  /* 0x000000405f297824 */ /* 0x040fe200078e00ff */
[----:B------:R-:W-:Y:S01]  /*1c50*/  LEA R95, P3, R95, UR4, 0x8 ;  /* 0x000000045f5f7c11 */ /* 0x000fe2000f8640ff */
[----:B------:R-:W-:Y:S01]  /*1c60*/  IMAD.SHL.U32 R42, R94, 0x40, RZ ;  /* 0x000000405e2a7824 */ /* 0x000fe200078e00ff */
[----:B------:R-:W-:Y:S01]  /*1c70*/  LEA.HI.X R37, R37, UR5, RZ, 0x2, P4 ;  /* 0x0000000525257c11 */ /* 0x000fe2000a0f14ff */
[----:B------:R-:W-:Y:S01]  /*1c80*/  IMAD.SHL.U32 R43, R2, 0x40, RZ ;  /* 0x00000040022b7824 */ /* 0x000fe200078e00ff */
[----:B------:R-:W-:Y:S01]  /*1c90*/  LEA R94, P0, R94, UR4, 0x8 ;  /* 0x000000045e5e7c11 */ /* 0x000fe2000f8040ff */
[C---:B----4-:R-:W-:Y:S01]  /*1ca0*/  IMAD.SHL.U32 R44, R3.reuse, 0x40, RZ ;  /* 0x00000040032c7824 */ /* 0x050fe200078e00ff */
[----:B------:R-:W-:Y:S01]  /*1cb0*/  LEA R38, P4, R3, UR4, 0x8 ;  /* 0x0000000403267c11 */ /* 0x000fe2000f8840ff */
[----:B------:R-:W-:Y:S01]  /*1cc0*/  IMAD.SHL.U32 R45, R68, 0x40, RZ ;  /* 0x00000040442d7824 */ /* 0x000fe200078e00ff */
[----:B------:R-:W-:Y:S01]  /*1cd0*/  LEA.HI.X R3, R39, UR5, RZ, 0x2, P6 ;  /* 0x0000000527037c11 */ /* 0x000fe2000b0f14ff */
[----:B------:R-:W-:Y:S01]  /*1ce0*/  IMAD.SHL.U32 R46, R69, 0x40, RZ ;  /* 0x00000040452e7824 */ /* 0x000fe200078e00ff */
[----:B--2---:R-:W-:Y:S01]  /*1cf0*/  LEA R58, P5, R99, UR4, 0x8 ;  /* 0x00000004633a7c11 */ /* 0x004fe2000f8a40ff */
[----:B------:R-:W-:Y:S01]  /*1d00*/  IMAD.SHL.U32 R47, R70, 0x40, RZ ;  /* 0x00000040462f7824 */ /* 0x000fe200078e00ff */
[----:B------:R-:W-:Y:S01]  /*1d10*/  LEA.HI.X R39, R40, UR5, RZ, 0x2, P2 ;  /* 0x0000000528277c11 */ /* 0x000fe200090f14ff */
[----:B------:R-:W-:Y:S01]  /*1d20*/  IMAD.SHL.U32 R48, R72, 0x40, RZ ;  /* 0x0000004048307824 */ /* 0x000fe200078e00ff */
[----:B------:R-:W-:Y:S01]  /*1d30*/  LEA.HI.X R36, R36, UR5, RZ, 0x2, P5 ;  /* 0x0000000524247c11 */ /* 0x000fe2000a8f14ff */
[----:B------:R-:W-:Y:S01]  /*1d40*/  IMAD.SHL.U32 R49, R73, 0x40, RZ ;  /* 0x0000004049317824 */ /* 0x000fe200078e00ff */
[----:B------:R-:W-:Y:S01]  /*1d50*/  LEA R2, P5, R2, UR4, 0x8 ;  /* 0x0000000402027c11 */ /* 0x000fe2000f8a40ff */
[----:B------:R-:W-:Y:S01]  /*1d60*/  IMAD.SHL.U32 R50, R74, 0x40, RZ ;  /* 0x000000404a327824 */ /* 0x000fe200078e00ff */
[----:B------:R-:W-:Y:S01]  /*1d70*/  LEA R68, P6, R68, UR4, 0x8 ;  /* 0x0000000444447c11 */ /* 0x000fe2000f8c40ff */
[----:B------:R2:W-:Y:S01]  /*1d80*/  STS.128 [R105+UR12], R60 ;  /* 0x0000003c69007988 */ /* 0x0005e20008000c0c */
[----:B------:R-:W-:Y:S01]  /*1d90*/  LEA.HI.X R40, R41, UR5, RZ, 0x2, P3 ;  /* 0x0000000529287c11 */ /* 0x000fe200098f14ff */
[----:B------:R-:W-:Y:S01]  /*1da0*/  IMAD.SHL.U32 R90, R79, 0x40, RZ ;  /* 0x000000404f5a7824 */ /* 0x000fe200078e00ff */
[----:B------:R-:W-:Y:S01]  /*1db0*/  LEA R69, P2, R69, UR4, 0x8 ;  /* 0x0000000445457c11 */ /* 0x000fe2000f8440ff */
[----:B------:R-:W-:Y:S01]  /*1dc0*/  IMAD.SHL.U32 R92, R80, 0x40, RZ ;  /* 0x00000040505c7824 */ /* 0x000fe200078e00ff */
[----:B------:R-:W-:Y:S01]  /*1dd0*/  LEA.HI.X R41, R42, UR5, RZ, 0x2, P0 ;  /* 0x000000052a297c11 */ /* 0x000fe200080f14ff */
[----:B------:R3:W-:Y:S01]  /*1de0*/  STS.128 [R106+UR12], R64 ;  /* 0x000000406a007988 */ /* 0x0007e20008000c0c */
[----:B------:R-:W-:Y:S01]  /*1df0*/  LEA R70, P3, R70, UR4, 0x8 ;  /* 0x0000000446467c11 */ /* 0x000fe2000f8640ff */
[----:B------:R-:W-:Y:S01]  /*1e00*/  IMAD.SHL.U32 R51, R78, 0x40, RZ ;  /* 0x000000404e337824 */ /* 0x000fe200078e00ff */
[----:B------:R-:W-:Y:S01]  /*1e10*/  LEA.HI.X R42, R43, UR5, RZ, 0x2, P5 ;  /* 0x000000052b2a7c11 */ /* 0x000fe2000a8f14ff */
[----:B------:R-:W-:Y:S01]  /*1e20*/  IMAD.SHL.U32 R93, R81, 0x40, RZ ;  /* 0x00000040515d7824 */ /* 0x000fe200078e00ff */
[----:B------:R-:W-:Y:S01]  /*1e30*/  LEA R72, P5, R72, UR4, 0x8 ;  /* 0x0000000448487c11 */ /* 0x000fe2000f8a40ff */
[----:B------:R-:W-:Y:S01]  /*1e40*/  IMAD.SHL.U32 R104, R83, 0x40, RZ ;  /* 0x0000004053687824 */ /* 0x000fe200078e00ff */
[----:B------:R-:W-:Y:S01]  /*1e50*/  LEA.HI.X R43, R44, UR5, RZ, 0x2, P4 ;  /* 0x000000052c2b7c11 */ /* 0x000fe2000a0f14ff */
[----:B------:R-:W-:Y:S01]  /*1e60*/  IMAD.SHL.U32 R101, R82, 0x40, RZ ;  /* 0x0000004052657824 */ /* 0x000fe200078e00ff */
[----:B------:R-:W-:Y:S01]  /*1e70*/  BAR.SYNC.DEFER_BLOCKING 0x0 ;  /* 0x0000000000007b1d */ /* 0x000fe20000010000 */
[----:B------:R-:W-:Y:S01]  /*1e80*/  LEA R73, P4, R73, UR4, 0x8 ;  /* 0x0000000449497c11 */ /* 0x000fe2000f8840ff */
[----:B--2---:R-:W-:Y:S01]  /*1e90*/  IMAD.SHL.U32 R105, R84, 0x40, RZ ;  /* 0x0000004054697824 */ /* 0x004fe200078e00ff */
[----:B------:R-:W-:-:S02]  /*1ea0*/  LEA.HI.X R44, R45, UR5, RZ, 0x2, P6 ;  /* 0x000000052d2c7c11 */ /* 0x000fc4000b0f14ff */
[----:B------:R-:W-:Y:S02]  /*1eb0*/  LEA R74, P6, R74, UR4, 0x8 ;  /* 0x000000044a4a7c11 */ /* 0x000fe4000f8c40ff */
[----:B------:R-:W-:Y:S01]  /*1ec0*/  LEA.HI.X R45, R46, UR5, RZ, 0x2, P2 ;  /* 0x000000052e2d7c11 */ /* 0x000fe200090f14ff */
[----:B---3--:R-:W-:Y:S01]  /*1ed0*/  IMAD.SHL.U32 R66, R75, 0x40, RZ ;  /* 0x000000404b427824 */ /* 0x008fe200078e00ff */
[----:B------:R-:W-:Y:S01]  /*1ee0*/  LEA.HI.X R46, R47, UR5, RZ, 0x2, P3 ;  /* 0x000000052f2e7c11 */ /* 0x000fe200098f14ff */
[----:B------:R-:W-:Y:S01]  /*1ef0*/  IMAD.SHL.U32 R67, R71, 0x40, RZ ;  /* 0x0000004047437824 */ /* 0x000fe200078e00ff */
[----:B------:R-:W-:Y:S01]  /*1f00*/  LEA.HI.X R47, R48, UR5, RZ, 0x2, P5 ;  /* 0x00000005302f7c11 */ /* 0x000fe2000a8f14ff */
[----:B------:R-:W-:Y:S01]  /*1f10*/  IMAD.SHL.U32 R106, R76, 0x40, RZ ;  /* 0x000000404c6a7824 */ /* 0x000fe200078e00ff */
[----:B------:R-:W-:Y:S02]  /*1f20*/  LEA.HI.X R48, R49, UR5, RZ, 0x2, P4 ;  /* 0x0000000531307c11 */ /* 0x000fe4000a0f14ff */
[----:B------:R-:W-:-:S02]  /*1f30*/  LEA.HI.X R49, R50, UR5, RZ, 0x2, P6 ;  /* 0x0000000532317c11 */ /* 0x000fc4000b0f14ff */
[----:B------:R-:W-:Y:S02]  /*1f40*/  LEA R79, P4, R79, UR4, 0x8 ;  /* 0x000000044f4f7c11 */ /* 0x000fe4000f8840ff */
[----:B------:R-:W-:Y:S02]  /*1f50*/  LEA R80, P6, R80, UR4, 0x8 ;  /* 0x0000000450507c11 */ /* 0x000fe4000f8c40ff */
[----:B------:R-:W-:Y:S02]  /*1f60*/  LEA R75, P2, R75, UR4, 0x8 ;  /* 0x000000044b4b7c11 */ /* 0x000fe4000f8440ff */
[----:B------:R-:W-:Y:S02]  /*1f70*/  LEA R78, P5, R78, UR4, 0x8 ;  /* 0x000000044e4e7c11 */ /* 0x000fe4000f8a40ff */
[----:B------:R-:W-:Y:S02]  /*1f80*/  LEA.HI.X R90, R90, UR5, RZ, 0x2, P4 ;  /* 0x000000055a5a7c11 */ /* 0x000fe4000a0f14ff */
[----:B------:R-:W-:-:S02]  /*1f90*/  LEA.HI.X R92, R92, UR5, RZ, 0x2, P6 ;  /* 0x000000055c5c7c11 */ /* 0x000fc4000b0f14ff */
[----:B------:R-:W-:Y:S02]  /*1fa0*/  IADD3 R52, P4, P6, R102, UR4, R111 ;  /* 0x0000000466347c10 */ /* 0x000fe4000fe9e06f */
[----:B------:R-:W-:Y:S02]  /*1fb0*/  LEA.HI.X R66, R66, UR5, RZ, 0x2, P2 ;  /* 0x0000000542427c11 */ /* 0x000fe400090f14ff */
[----:B------:R-:W-:Y:S02]  /*1fc0*/  LEA R107, P2, R81, UR4, 0x8 ;  /* 0x00000004516b7c11 */ /* 0x000fe4000f8440ff */
[----:B------:R-:W-:Y:S02]  /*1fd0*/  LEA R71, P0, R71, UR4, 0x8 ;  /* 0x0000000447477c11 */ /* 0x000fe4000f8040ff */
[----:B------:R-:W-:Y:S02]  /*1fe0*/  LEA.HI.X R81, R51, UR5, RZ, 0x2, P5 ;  /* 0x0000000533517c11 */ /* 0x000fe4000a8f14ff */
[----:B------:R-:W-:-:S02]  /*1ff0*/  LEA R84, P5, R84, UR4, 0x8 ;  /* 0x0000000454547c11 */ /* 0x000fc4000f8a40ff */
[----:B------:R-:W-:Y:S02]  /*2000*/  IADD3.X R53, PT, PT, RZ, UR5, RZ, P4, P6 ;  /* 0x00000005ff357c10 */ /* 0x000fe4000a7ec4ff */
[----:B------:R-:W-:Y:S02]  /*2010*/  LEA R57, P6, R88, UR4, 0x2 ;  /* 0x0000000458397c11 */ /* 0x000fe4000f8c10ff */
[----:B------:R-:W-:Y:S01]  /*2020*/  LEA.HI.X R67, R67, UR5, RZ, 0x2, P0 ;  /* 0x0000000543437c11 */ /* 0x000fe200080f14ff */
[----:B-1----:R-:W-:Y:S01]  /*2030*/  STG.E desc[UR20][R52.64], R4 ;  /* 0x0000000434007986 */ /* 0x002fe2000c101914 */
[----:B------:R-:W-:Y:S02]  /*2040*/  LEA R77, P0, R77, UR4, 0x8 ;  /* 0x000000044d4d7c11 */ /* 0x000fe4000f8040ff */
[----:B------:R-:W-:Y:S02]  /*2050*/  LEA.HI.X R105, R105, UR5, RZ, 0x2, P5 ;  /* 0x0000000569697c11 */ /* 0x000fe4000a8f14ff */
[----:B------:R-:W-:-:S02]  /*2060*/  LEA R55, P5, R87, UR4, 0x2 ;  /* 0x0000000457377c11 */ /* 0x000fc4000f8a10ff */
[----:B------:R-:W-:Y:S02]  /*2070*/  LEA.HI.X R88, R88, UR5, RZ, 0x2, P6 ;  /* 0x0000000558587c11 */ /* 0x000fe4000b0f14ff */
[----:B------:R-:W-:Y:S02]  /*2080*/  IADD3 R56, P6, PT, R102, R57, RZ ;  /* 0x0000003966387210 */ /* 0x000fe40007fde0ff */
[----:B------:R-:W-:Y:S02]  /*2090*/  LEA R61, P4, R89, UR4, 0x2 ;  /* 0x00000004593d7c11 */ /* 0x000fe4000f8810ff */
[----:B------:R-:W-:Y:S01]  /*20a0*/  LEA.HI.X R108, R108, UR5, RZ, 0x2, P0 ;  /* 0x000000056c6c7c11 */ /* 0x000fe200080f14ff */
[----:B------:R-:W-:Y:S01]  /*20b0*/  IMAD.X R57, RZ, RZ, R88, P6 ;  /* 0x000000ffff397224 */ /* 0x000fe200030e0658 */
[----:B------:R-:W-:Y:S02]  /*20c0*/  LEA R83, P0, R83, UR4, 0x8 ;  /* 0x0000000453537c11 */ /* 0x000fe4000f8040ff */
[----:B------:R-:W-:-:S02]  /*20d0*/  LEA.HI.X R87, R87, UR5, RZ, 0x2, P5 ;  /* 0x0000000557577c11 */ /* 0x000fc4000a8f14ff */
[C---:B------:R-:W-:Y:S02]  /*20e0*/  IADD3 R54, P5, PT, R102.reuse, R55, RZ ;  /* 0x0000003766367210 */ /* 0x040fe40007fbe0ff */
[----:B------:R-:W-:Y:S02]  /*20f0*/  LEA.HI.X R89, R89, UR5, RZ, 0x2, P4 ;  /* 0x0000000559597c11 */ /* 0x000fe4000a0f14ff */
[C---:B------:R-:W-:Y:S01]  /*2100*/  IADD3 R60, P4, PT, R102.reuse, R61, RZ ;  /* 0x0000003d663c7210 */ /* 0x040fe20007f9e0ff */
[----:B------:R-:W-:Y:S01]  /*2110*/  IMAD.X R55, RZ, RZ, R87, P5 ;  /* 0x000000ffff377224 */ /* 0x000fe200028e0657 */
[----:B------:R-:W-:Y:S02]  /*2120*/  IADD3 R58, P6, PT, R102, R58, RZ ;  /* 0x0000003a663a7210 */ /* 0x000fe40007fde0ff */
[----:B------:R-:W-:Y:S01]  /*2130*/  LEA.HI.X R104, R104, UR5, RZ, 0x2, P0 ;  /* 0x0000000568687c11 */ /* 0x000fe200080f14ff */
[----:B------:R-:W-:Y:S01]  /*2140*/  IMAD.X R61, RZ, RZ, R89, P4 ;  /* 0x000000ffff3d7224 */ /* 0x000fe200020e0659 */
[C---:B------:R-:W-:Y:S01]  /*2150*/  IADD3 R50, P0, PT, R102.reuse, R109, RZ ;  /* 0x0000006d66327210 */ /* 0x040fe20007f1e0ff */
[----:B------:R-:W-:Y:S01]  /*2160*/  IMAD.X R59, RZ, RZ, R36, P6 ;  /* 0x000000ffff3b7224 */ /* 0x000fe200030e0624 */
[----:B------:R-:W-:-:S02]  /*2170*/  IADD3 R98, P5, PT, R102, R98, RZ ;  /* 0x0000006266627210 */ /* 0x000fc40007fbe0ff */
[C---:B------:R-:W-:Y:S01]  /*2180*/  IADD3 R62, P4, PT, R102.reuse, R97, RZ ;  /* 0x00000061663e7210 */ /* 0x040fe20007f9e0ff */
[----:B------:R-:W-:Y:S01]  /*2190*/  IMAD.X R51, RZ, RZ, R0, P0 ;  /* 0x000000ffff337224 */ /* 0x000fe200000e0600 */
        /* <DEDUP_REMOVED lines=13> */
[----:B------:R-:W1:Y:S01]  /*2270*/  LDSM.16.M88.4 R36, [R91+UR12] ;  /* 0x0000000c5b24783b */ /* 0x000e620008000200 */
[----:B------:R-:W-:Y:S01]  /*2280*/  IMAD.X R111, RZ, RZ, R44, P6 ;  /* 0x000000ffff6f7224 */ /* 0x000fe200030e062c */
[C---:B------:R-:W-:Y:S01]  /*2290*/  IADD3 R114, P4, PT, R102.reuse, R70, RZ ;  /* 0x0000004666727210 */ /* 0x040fe20007f9e0ff */
[----:B------:R-:W-:Y:S01]  /*22a0*/  IMAD.X R89, RZ, RZ, R43, P0 ;  /* 0x000000ffff597224 */ /* 0x000fe200000e062b */
[C---:B------:R-:W-:Y:S01]  /*22b0*/  IADD3 R72, P6, PT, R102.reuse, R72, RZ ;  /* 0x0000004866487210 */ /* 0x040fe20007fde0ff */
[----:B------:R-:W2:Y:S01]  /*22c0*/  LDSM.16.M88.4 R40, [R91+UR12+0x200] ;  /* 0x0002000c5b28783b */ /* 0x000ea20008000200 */
[----:B------:R-:W-:Y:S01]  /*22d0*/  IMAD.X R113, RZ, RZ, R45, P5 ;  /* 0x000000ffff717224 */ /* 0x000fe200028e062d */
[C---:B------:R-:W-:Y:S01]  /*22e0*/  IADD3 R118, P5, PT, R102.reuse, R73, RZ ;  /* 0x0000004966767210 */ /* 0x040fe20007fbe0ff */
[----:B------:R-:W-:Y:S01]  /*22f0*/  IMAD.X R115, RZ, RZ, R46, P4 ;  /* 0x000000ffff737224 */ /* 0x000fe200020e062e */
[----:B------:R-:W-:Y:S01]  /*2300*/  IADD3 R116, P0, PT, R102, R71, RZ ;  /* 0x0000004766747210 */ /* 0x000fe20007f1e0ff */
[----:B------:R-:W-:Y:S01]  /*2310*/  IMAD.X R73, RZ, RZ, R47, P6 ;  /* 0x000000ffff497224 */ /* 0x000fe200030e062f */
[----:B------:R-:W-:Y:S01]  /*2320*/  LDSM.16.M88.4 R68, [R91+UR12+0x600] ;  /* 0x0006000c5b44783b */ /* 0x000fe20008000200 */
[----:B------:R-:W-:Y:S01]  /*2330*/  LEA R76, P3, R76, UR4, 0x8 ;  /* 0x000000044c4c7c11 */ /* 0x000fe2000f8640ff */
[----:B------:R-:W-:Y:S01]  /*2340*/  IMAD.X R119, RZ, RZ, R48, P5 ;  /* 0x000000ffff777224 */ /* 0x000fe200028e0630 */
[C---:B------:R-:W-:Y:S01]  /*2350*/  IADD3 R74, P4, PT, R102.reuse, R74, RZ ;  /* 0x0000004a664a7210 */ /* 0x040fe20007f9e0ff */
[----:B------:R-:W3:Y:S01]  /*2360*/  LDSM.16.M88.4 R44, [R91+UR12+0x400] ;  /* 0x0004000c5b2c783b */ /* 0x000ee20008000200 */
[----:B------:R-:W-:Y:S01]  /*2370*/  IMAD.X R117, RZ, RZ, R67, P0 ;  /* 0x000000ffff757224 */ /* 0x000fe200000e0643 */
[----:B------:R-:W-:-:S02]  /*2380*/  IADD3 R120, P0, PT, R102, R75, RZ ;  /* 0x0000004b66787210 */ /* 0x000fc40007f1e0ff */
[----:B------:R-:W-:Y:S01]  /*2390*/  LEA.HI.X R106, R106, UR5, RZ, 0x2, P3 ;  /* 0x000000056a6a7c11 */ /* 0x000fe200098f14ff */
[----:B------:R-:W-:Y:S01]  /*23a0*/  IMAD.X R75, RZ, RZ, R49, P4 ;  /* 0x000000ffff4b7224 */ /* 0x000fe200020e0631 */
[C---:B------:R-:W-:Y:S01]  /*23b0*/  IADD3 R76, P6, PT, R102.reuse, R76, RZ ;  /* 0x0000004c664c7210 */ /* 0x040fe20007fde0ff */
[----:B------:R-:W-:Y:S01]  /*23c0*/  IMAD.X R121, RZ, RZ, R66, P0 ;  /* 0x000000ffff797224 */ /* 0x000fe200000e0642 */
[C---:B------:R-:W-:Y:S02]  /*23d0*/  IADD3 R48, P5, PT, R102.reuse, R77, RZ ;  /* 0x0000004d66307210 */ /* 0x040fe40007fbe0ff */
[----:B------:R-:W-:Y:S01]  /*23e0*/  IADD3 R78, P4, PT, R102, R78, RZ ;  /* 0x0000004e664e7210 */ /* 0x000fe20007f9e0ff */
[----:B------:R-:W-:Y:S01]  /*23f0*/  IMAD.X R77, RZ, RZ, R106, P6 ;  /* 0x000000ffff4d7224 */ /* 0x000fe200030e066a */
[----:B------:R-:W-:Y:S01]  /*2400*/  LEA R82, P3, R82, UR4, 0x8 ;  /* 0x0000000452527c11 */ /* 0x000fe2000f8640ff */
[----:B------:R-:W-:Y:S01]  /*2410*/  IMAD.X R49, RZ, RZ, R108, P5 ;  /* 0x000000ffff317224 */ /* 0x000fe200028e066c */
[----:B------:R-:W-:Y:S01]  /*2420*/  IADD3 R66, P0, PT, R102, R79, RZ ;  /* 0x0000004f66427210 */ /* 0x000fe20007f1e0ff */
[----:B------:R-:W-:Y:S01]  /*2430*/  IMAD.X R79, RZ, RZ, R81, P4 ;  /* 0x000000ffff4f7224 */ /* 0x000fe200020e0651 */
[----:B------:R-:W-:-:S02]  /*2440*/  LEA.HI.X R93, R93, UR5, RZ, 0x2, P2 ;  /* 0x000000055d5d7c11 */ /* 0x000fc400090f14ff */
[C---:B------:R-:W-:Y:S01]  /*2450*/  IADD3 R80, P6, PT, R102.reuse, R80, RZ ;  /* 0x0000005066507210 */ /* 0x040fe20007fde0ff */
[----:B------:R-:W-:Y:S01]  /*2460*/  IMAD.X R67, RZ, RZ, R90, P0 ;  /* 0x000000ffff437224 */ /* 0x000fe200000e065a */
[C---:B------:R-:W-:Y:S01]  /*2470*/  LEA R100, P2, R85.reuse, UR4, 0x8 ;  /* 0x0000000455647c11 */ /* 0x040fe2000f8440ff */
[----:B------:R-:W-:Y:S01]  /*2480*/  IMAD.SHL.U32 R85, R85, 0x40, RZ ;  /* 0x0000004055557824 */ /* 0x000fe200078e00ff */
[----:B------:R-:W-:Y:S01]  /*2490*/  LEA.HI.X R101, R101, UR5, RZ, 0x2, P3 ;  /* 0x0000000565657c11 */ /* 0x000fe200098f14ff */
[----:B------:R-:W-:Y:S01]  /*24a0*/  IMAD.X R81, RZ, RZ, R92, P6 ;  /* 0x000000ffff517224 */ /* 0x000fe200030e065c */
[----:B------:R-:W-:Y:S01]  /*24b0*/  IADD3 R106, P5, PT, R102, R107, RZ ;  /* 0x0000006b666a7210 */ /* 0x000fe20007fbe0ff */
[----:B-1----:R-:W-:Y:S01]  /*24c0*/  STG.E desc[UR20][R52.64+0x80], R36 ;  /* 0x0000802434007986 */ /* 0x002fe2000c101914 */
[C---:B------:R-:W-:Y:S01]  /*24d0*/  LEA R103, P3, R86.reuse, UR4, 0x8 ;  /* 0x0000000456677c11 */ /* 0x040fe2000f8640ff */
[----:B------:R-:W-:Y:S01]  /*24e0*/  IMAD.SHL.U32 R86, R86, 0x40, RZ ;  /* 0x0000004056567824 */ /* 0x000fe200078e00ff */
[C---:B------:R-:W-:Y:S01]  /*24f0*/  IADD3 R82, P4, PT, R102.reuse, R82, RZ ;  /* 0x0000005266527210 */ /* 0x040fe20007f9e0ff */
[----:B------:R-:W-:Y:S01]  /*2500*/  STG.E desc[UR20][R54.64], R5 ;  /* 0x0000000536007986 */ /* 0x000fe2000c101914 */
[C---:B------:R-:W-:Y:S01]  /*2510*/  IADD3 R90, P0, PT, R102.reuse, R83, RZ ;  /* 0x00000053665a7210 */ /* 0x040fe20007f1e0ff */
[----:B------:R-:W-:Y:S01]  /*2520*/  IMAD.X R107, RZ, RZ, R93, P5 ;  /* 0x000000ffff6b7224 */ /* 0x000fe200028e065d */
[C---:B------:R-:W-:Y:S01]  /*2530*/  IADD3 R84, P6, PT, R102.reuse, R84, RZ ;  /* 0x0000005466547210 */ /* 0x040fe20007fde0ff */
[----:B------:R-:W-:Y:S01]  /*2540*/  STG.E desc[UR20][R54.64+0x80], R37 ;  /* 0x0000802536007986 */ /* 0x000fe2000c101914 */
[C---:B------:R-:W-:Y:S01]  /*2550*/  IADD3 R100, P5, PT, R102.reuse, R100, RZ ;  /* 0x0000006466647210 */ /* 0x040fe20007fbe0ff */
[----:B------:R-:W-:Y:S01]  /*2560*/  IMAD.X R83, RZ, RZ, R101, P4 ;  /* 0x000000ffff537224 */ /* 0x000fe200020e0665 */
[----:B------:R-:W-:Y:S01]  /*2570*/  LEA.HI.X R0, R85, UR5, RZ, 0x2, P2 ;  /* 0x0000000555007c11 */ /* 0x000fe200090f14ff */
[----:B------:R-:W-:Y:S01]  /*2580*/  STG.E desc[UR20][R56.64], R6 ;  /* 0x0000000638007986 */ /* 0x000fe2000c101914 */
[----:B------:R-:W-:Y:S01]  /*2590*/  IADD3 R102, P4, PT, R102, R103, RZ ;  /* 0x0000006766667210 */ /* 0x000fe20007f9e0ff */
[----:B------:R-:W-:Y:S01]  /*25a0*/  IMAD.X R85, RZ, RZ, R105, P6 ;  /* 0x000000ffff557224 */ /* 0x000fe200030e0669 */
[----:B------:R-:W-:Y:S01]  /*25b0*/  LEA.HI.X R86, R86, UR5, RZ, 0x2, P3 ;  /* 0x0000000556567c11 */ /* 0x000fe200098f14ff */
[----:B------:R-:W-:Y:S01]  /*25c0*/  STG.E desc[UR20][R56.64+0x80], R38 ;  /* 0x0000802638007986 */ /* 0x000fe2000c101914 */
[----:B------:R-:W-:-:S03]  /*25d0*/  IMAD.X R101, RZ, RZ, R0, P5 ;  /* 0x000000ffff657224 */ /* 0x000fc600028e0600 */
[----:B------:R-:W-:Y:S01]  /*25e0*/  STG.E desc[UR20][R60.64], R7 ;  /* 0x000000073c007986 */ /* 0x000fe2000c101914 */
[----:B------:R-:W-:-:S03]  /*25f0*/  IMAD.X R103, RZ, RZ, R86, P4 ;  /* 0x000000ffff677224 */ /* 0x000fc600020e0656 */
[----:B------:R-:W-:Y:S04]  /*2600*/  STG.E desc[UR20][R60.64+0x80], R39 ;  /* 0x000080273c007986 */ /* 0x000fe8000c101914 */
[----:B------:R-:W1:Y:S04]  /*2610*/  LDSM.16.M88.4 R4, [R91+UR12+0x800] ;  /* 0x0008000c5b04783b */ /* 0x000e680008000200 */
[----:B------:R-:W-:Y:S04]  /*2620*/  STG.E desc[UR20][R50.64], R8 ;  /* 0x0000000832007986 */ /* 0x000fe8000c101914 */
[----:B--2---:R-:W-:Y:S04]  /*2630*/  STG.E desc[UR20][R50.64+0x80], R40 ;  /* 0x0000802832007986 */ /* 0x004fe8000c101914 */
[----:B------:R-:W-:Y:S04]  /*2640*/  STG.E desc[UR20][R58.64], R9 ;  /* 0x000000093a007986 */ /* 0x000fe8000c101914 */
[----:B------:R-:W-:Y:S04]  /*2650*/  STG.E desc[UR20][R58.64+0x80], R41 ;  /* 0x000080293a007986 */ /* 0x000fe8000c101914 */
[----:B------:R-:W-:Y:S04]  /*2660*/  STG.E desc[UR20][R98.64], R10 ;  /* 0x0000000a62007986 */ /* 0x000fe8000c101914 */
[----:B------:R-:W-:Y:S04]  /*2670*/  STG.E desc[UR20][R98.64+0x80], R42 ;  /* 0x0000802a62007986 */ /* 0x000fe8000c101914 */
[----:B------:R-:W-:Y:S04]  /*2680*/  STG.E desc[UR20][R62.64], R11 ;  /* 0x0000000b3e007986 */ /* 0x000fe8000c101914 */
[----:B------:R-:W-:Y:S04]  /*2690*/  STG.E desc[UR20][R62.64+0x80], R43 ;  /* 0x0000802b3e007986 */ /* 0x000fe8000c101914 */
[----:B------:R-:W2:Y:S04]  /*26a0*/  LDSM.16.M88.4 R8, [R91+UR12+0xa00] ;  /* 0x000a000c5b08783b */ /* 0x000ea80008000200 */
[----:B------:R-:W-:Y:S04]  /*26b0*/  STG.E desc[UR20][R96.64], R12 ;  /* 0x0000000c60007986 */ /* 0x000fe8000c101914 */
[----:B---3--:R-:W-:Y:S04]  /*26c0*/  STG.E desc[UR20][R96.64+0x80], R44 ;  /* 0x0000802c60007986 */ /* 0x008fe8000c101914 */
[----:B------:R-:W-:Y:S04]  /*26d0*/  STG.E desc[UR20][R64.64], R13 ;  /* 0x0000000d40007986 */ /* 0x000fe8000c101914 */
[----:B------:R-:W-:Y:S04]  /*26e0*/  STG.E desc[UR20][R64.64+0x80], R45 ;  /* 0x0000802d40007986 */ /* 0x000fe8000c101914 */
[----:B------:R-:W-:Y:S04]  /*26f0*/  STG.E desc[UR20][R94.64], R14 ;  /* 0x0000000e5e007986 */ /* 0x000fe8000c101914 */
[----:B------:R-:W-:Y:S04]  /*2700*/  STG.E desc[UR20][R94.64+0x80], R46 ;  /* 0x0000802e5e007986 */ /* 0x000fe8000c101914 */
[----:B------:R-:W-:Y:S04]  /*2710*/  STG.E desc[UR20][R2.64], R15 ;  /* 0x0000000f02007986 */ /* 0x000fe8000c101914 */
[----:B------:R-:W3:Y:S04]  /*2720*/  LDSM.16.M88.4 R12, [R91+UR12+0xc00] ;  /* 0x000c000c5b0c783b */ /* 0x000ee80008000200 */
[----:B------:R4:W5:Y:S04]  /*2730*/  LDSM.16.M88.4 R36, [R91+UR12+0xe00] ;  /* 0x000e000c5b24783b */ /* 0x0009680008000200 */
[----:B------:R0:W-:Y:S04]  /*2740*/  STG.E desc[UR20][R2.64+0x80], R47 ;  /* 0x0000802f02007986 */ /* 0x0001e8000c101914 */
[----:B------:R0:W-:Y:S01]  /*2750*/  STG.E desc[UR20][R88.64], R16 ;  /* 0x0000001058007986 */ /* 0x0001e2000c101914 */
[----:B----4-:R-:W-:-:S03]  /*2760*/  IMAD.X R91, RZ, RZ, R104, P0 ;  /* 0x000000ffff5b7224 */ /* 0x010fc600000e0668 */
[----:B------:R0:W-:Y:S04]  /*2770*/  STG.E desc[UR20][R88.64+0x80], R68 ;  /* 0x0000804458007986 */ /* 0x0001e8000c101914 */
[----:B------:R0:W-:Y:S04]  /*2780*/  STG.E desc[UR20][R110.64], R17 ;  /* 0x000000116e007986 */ /* 0x0001e8000c101914 */
[----:B------:R0:W-:Y:S04]  /*2790*/  STG.E desc[UR20][R110.64+0x80], R69 ;  /* 0x000080456e007986 */ /* 0x0001e8000c101914 */
[----:B------:R0:W-:Y:S04]  /*27a0*/  STG.E desc[UR20][R112.64], R18 ;  /* 0x0000001270007986 */ /* 0x0001e8000c101914 */
[----:B------:R0:W-:Y:S04]  /*27b0*/  STG.E desc[UR20][R112.64+0x80], R70 ;  /* 0x0000804670007986 */ /* 0x0001e8000c101914 */
[----:B------:R0:W-:Y:S04]  /*27c0*/  STG.E desc[UR20][R114.64], R19 ;  /* 0x0000001372007986 */ /* 0x0001e8000c101914 */
[----:B------:R0:W-:Y:S04]  /*27d0*/  STG.E desc[UR20][R114.64+0x80], R71 ;  /* 0x0000804772007986 */ /* 0x0001e8000c101914 */
[----:B------:R0:W-:Y:S04]  /*27e0*/  STG.E desc[UR20][R116.64], R20 ;  /* 0x0000001474007986 */ /* 0x0001e8000c101914 */
[----:B-1----:R0:W-:Y:S04]  /*27f0*/  STG.E desc[UR20][R116.64+0x80], R4 ;  /* 0x0000800474007986 */ /* 0x0021e8000c101914 */
[----:B------:R0:W-:Y:S04]  /*2800*/  STG.E desc[UR20][R72.64], R21 ;  /* 0x0000001548007986 */ /* 0x0001e8000c101914 */
[----:B------:R0:W-:Y:S04]  /*2810*/  STG.E desc[UR20][R72.64+0x80], R5 ;  /* 0x0000800548007986 */ /* 0x0001e8000c101914 */
[----:B------:R0:W-:Y:S04]  /*2820*/  STG.E desc[UR20][R118.64], R22 ;  /* 0x0000001676007986 */ /* 0x0001e8000c101914 */
[----:B------:R0:W-:Y:S04]  /*2830*/  STG.E desc[UR20][R118.64+0x80], R6 ;  /* 0x0000800676007986 */ /* 0x0001e8000c101914 */
[----:B------:R0:W-:Y:S04]  /*2840*/  STG.E desc[UR20][R74.64], R23 ;  /* 0x000000174a007986 */ /* 0x0001e8000c101914 */
[----:B------:R0:W-:Y:S04]  /*2850*/  STG.E desc[UR20][R74.64+0x80], R7 ;  /* 0x000080074a007986 */ /* 0x0001e8000c101914 */
[----:B------:R0:W-:Y:S04]  /*2860*/  STG.E desc[UR20][R120.64], R24 ;  /* 0x0000001878007986 */ /* 0x0001e8000c101914 */
[----:B--2---:R0:W-:Y:S04]  /*2870*/  STG.E desc[UR20][R120.64+0x80], R8 ;  /* 0x0000800878007986 */ /* 0x0041e8000c101914 */
[----:B------:R0:W-:Y:S04]  /*2880*/  STG.E desc[UR20][R76.64], R25 ;  /* 0x000000194c007986 */ /* 0x0001e8000c101914 */
[----:B------:R0:W-:Y:S04]  /*2890*/  STG.E desc[UR20][R76.64+0x80], R9 ;  /* 0x000080094c007986 */ /* 0x0001e8000c101914 */
[----:B------:R0:W-:Y:S04]  /*28a0*/  STG.E desc[UR20][R48.64], R26 ;  /* 0x0000001a30007986 */ /* 0x0001e8000c101914 */
[----:B------:R0:W-:Y:S04]  /*28b0*/  STG.E desc[UR20][R48.64+0x80], R10 ;  /* 0x0000800a30007986 */ /* 0x0001e8000c101914 */
[----:B------:R0:W-:Y:S04]  /*28c0*/  STG.E desc[UR20][R78.64], R27 ;  /* 0x0000001b4e007986 */ /* 0x0001e8000c101914 */
[----:B------:R0:W-:Y:S04]  /*28d0*/  STG.E desc[UR20][R78.64+0x80], R11 ;  /* 0x0000800b4e007986 */ /* 0x0001e8000c101914 */
[----:B------:R0:W-:Y:S04]  /*28e0*/  STG.E desc[UR20][R66.64], R28 ;  /* 0x0000001c42007986 */ /* 0x0001e8000c101914 */
[----:B---3--:R0:W-:Y:S04]  /*28f0*/  STG.E desc[UR20][R66.64+0x80], R12 ;  /* 0x0000800c42007986 */ /* 0x0081e8000c101914 */
[----:B------:R0:W-:Y:S04]  /*2900*/  STG.E desc[UR20][R80.64], R29 ;  /* 0x0000001d50007986 */ /* 0x0001e8000c101914 */
[----:B------:R0:W-:Y:S04]  /*2910*/  STG.E desc[UR20][R80.64+0x80], R13 ;  /* 0x0000800d50007986 */ /* 0x0001e8000c101914 */
[----:B------:R0:W-:Y:S04]  /*2920*/  STG.E desc[UR20][R106.64], R30 ;  /* 0x0000001e6a007986 */ /* 0x0001e8000c101914 */
[----:B------:R0:W-:Y:S04]  /*2930*/  STG.E desc[UR20][R106.64+0x80], R14 ;  /* 0x0000800e6a007986 */ /* 0x0001e8000c101914 */
[----:B------:R0:W-:Y:S04]  /*2940*/  STG.E desc[UR20][R82.64], R31 ;  /* 0x0000001f52007986 */ /* 0x0001e8000c101914 */
[----:B------:R0:W-:Y:S04]  /*2950*/  STG.E desc[UR20][R82.64+0x80], R15 ;  /* 0x0000800f52007986 */ /* 0x0001e8000c101914 */
[----:B------:R0:W-:Y:S04]  /*2960*/  STG.E desc[UR20][R90.64], R32 ;  /* 0x000000205a007986 */ /* 0x0001e8000c101914 */
[----:B-----5:R0:W-:Y:S04]  /*2970*/  STG.E desc[UR20][R90.64+0x80], R36 ;  /* 0x000080245a007986 */ /* 0x0201e8000c101914 */
[----:B------:R0:W-:Y:S04]  /*2980*/  STG.E desc[UR20][R84.64], R33 ;  /* 0x0000002154007986 */ /* 0x0001e8000c101914 */
[----:B------:R0:W-:Y:S04]  /*2990*/  STG.E desc[UR20][R84.64+0x80], R37 ;  /* 0x0000802554007986 */ /* 0x0001e8000c101914 */
[----:B------:R0:W-:Y:S04]  /*29a0*/  STG.E desc[UR20][R100.64], R34 ;  /* 0x0000002264007986 */ /* 0x0001e8000c101914 */
[----:B------:R0:W-:Y:S04]  /*29b0*/  STG.E desc[UR20][R100.64+0x80], R38 ;  /* 0x0000802664007986 */ /* 0x0001e8000c101914 */
[----:B------:R0:W-:Y:S04]  /*29c0*/  STG.E desc[UR20][R102.64], R35 ;  /* 0x0000002366007986 */ /* 0x0001e8000c101914 */
[----:B------:R0:W-:Y:S01]  /*29d0*/  STG.E desc[UR20][R102.64+0x80], R39 ;  /* 0x0000802766007986 */ /* 0x0001e2000c101914 */
[----:B------:R-:W-:Y:S06]  /*29e0*/  BAR.SYNC.DEFER_BLOCKING 0x0 ;  /* 0x0000000000007b1d */ /* 0x000fec0000010000 */
[----:B------:R-:W-:Y:S05]  /*29f0*/  @P1 BRA `(.L_x_8) ;  /* 0x00000000009c1947 */ /* 0x000fea0003800000 */
[----:B------:R-:W-:Y:S01]  /*2a00*/  NOP ;  /* 0x0000000000007918 */ /* 0x000fe20000000000 */
[----:B------:R-:W-:Y:S01]  /*2a10*/  UMOV UR4, 0x50 ;  /* 0x0000005000047882 */ /* 0x000fe20000000000 */
[----:B------:R-:W-:Y:S01]  /*2a20*/  IMAD.U32 R0, RZ, RZ, UR13 ;  /* 0x0000000dff007e24 */ /* 0x000fe2000f8e00ff */
[----:B------:R-:W-:Y:S01]  /*2a30*/  ULEA UR11, UR11, UR4, 0x18 ;  /* 0x000000040b0b7291 */ /* 0x000fe2000f8ec0ff */
[----:B0-----:R-:W-:Y:S02]  /*2a40*/  IMAD.MOV.U32 R3, RZ, RZ, 0xf ;  /* 0x0000000fff037424 */ /* 0x001fe400078e00ff */
[----:B------:R-:W-:Y:S01]  /*2a50*/  IMAD.MOV.U32 R7, RZ, RZ, 0x1 ;  /* 0x00000001ff077424 */ /* 0x000fe200078e00ff */
[----:B------:R-:W-:-:S04]  /*2a60*/  LOP3.LUT R0, R0, 0xffff, RZ, 0xc0, !PT ;  /* 0x0000ffff00007812 */ /* 0x000fc800078ec0ff */
[----:B------:R-:W-:Y:S01]  /*2a70*/  SHF.R.U32.HI R0, RZ, 0x5, R0 ;  /* 0x00000005ff007819 */ /* 0x000fe20000011600 */
[----:B------:R-:W0:Y:S04]  /*2a80*/  LDS R5, [UR11] ;  /* 0x0000000bff057984 */ /* 0x000e280008000800 */
[----:B------:R-:W-:Y:S01]  /*2a90*/  VIADD R2, R0, 0x10 ;  /* 0x0000001000027836 */ /* 0x000fe20000000000 */
[----:B------:R-:W-:-:S04]  /*2aa0*/  SHF.L.U32 R0, R3, R0, RZ ;  /* 0x0000000003007219 */ /* 0x000fc800000006ff */
[----:B------:R-:W-:-:S04]  /*2ab0*/  SHF.L.U32 R3, R7, R2, RZ ;  /* 0x0000000207037219 */ /* 0x000fc800000006ff */
[----:B------:R-:W-:-:S04]  /*2ac0*/  LOP3.LUT R0, R3, R0, RZ, 0xfc, !PT ;  /* 0x0000000003007212 */ /* 0x000fc800078efcff */
[C---:B------:R-:W-:Y:S02]  /*2ad0*/  LOP3.LUT R2, R0.reuse, 0xffff, RZ, 0xc0, !PT ;  /* 0x0000ffff00027812 */ /* 0x040fe400078ec0ff */
[----:B0-----:R-:W-:-:S04]  /*2ae0*/  LOP3.LUT R3, R0, 0xffff, R5, 0x80, !PT ;  /* 0x0000ffff00037812 */ /* 0x001fc800078e8005 */
[----:B------:R-:W-:-:S13]  /*2af0*/  ISETP.NE.AND P0, PT, R3, R2, PT ;  /* 0x000000020300720c */ /* 0x000fda0003f05270 */
[----:B------:R-:W-:Y:S05]  /*2b00*/  @P0 BRA `(.L_x_9) ;  /* 0x0000000000500947 */ /* 0x000fea0003800000 */
[----:B------:R-:W-:Y:S02]  /*2b10*/  SHF.R.U32.HI R5, RZ, 0x10, R5 ;  /* 0x00000010ff057819 */ /* 0x000fe40000011605 */
[----:B------:R-:W-:-:S04]  /*2b20*/  SHF.R.U32.HI R2, RZ, 0x10, R0 ;  /* 0x00000010ff027819 */ /* 0x000fc80000011600 */
[----:B------:R-:W-:-:S04]  /*2b30*/  LOP3.LUT R5, R5, R2, RZ, 0xc0, !PT ;  /* 0x0000000205057212 */ /* 0x000fc800078ec0ff */
[----:B------:R-:W-:-:S13]  /*2b40*/  ISETP.NE.AND P0, PT, R5, R2, PT ;  /* 0x000000020500720c */ /* 0x000fda0003f05270 */
[----:B------:R-:W-:Y:S05]  /*2b50*/  @P0 BRA `(.L_x_10) ;  /* 0x0000000000300947 */ /* 0x000fea0003800000 */
[----:B------:R-:W-:Y:S01]  /*2b60*/  R2UR UR4, R0 ;  /* 0x00000000000472ca */ /* 0x000fe200000e0000 */
[----:B------:R-:W-:Y:S01]  /*2b70*/  VOTEU.ANY UR5, UPT, PT ;  /* 0x0000000000057886 */ /* 0x000fe200038e0100 */
[----:B------:R-:W0:Y:S01]  /*2b80*/  S2R R0, SR_LANEID ;  /* 0x0000000000007919 */ /* 0x000e220000000000 */
[----:B------:R-:W-:-:S10]  /*2b90*/  UFLO.U32 UR5, UR5 ;  /* 0x00000005000572bd */ /* 0x000fd400080e0000 */
[----:B------:R-:W-:-:S06]  /*2ba0*/  ULOP3.LUT UR4, URZ, UR4, URZ, 0x33, !UPT ;  /* 0x00000004ff047292 */ /* 0x000fcc000f8e33ff */
[----:B------:R-:W-:-:S04]  /*2bb0*/  IMAD.U32 R2, RZ, RZ, UR4 ;  /* 0x00000004ff027e24 */ /* 0x000fc8000f8e00ff */
[----:B------:R-:W1:Y:S02]  /*2bc0*/  REDUX UR6, R2 ;  /* 0x00000000020673c4 */ /* 0x000e640000000000 */
[----:B------:R2:W-:Y:S01]  /*2bd0*/  UTCATOMSWS.AND URZ, UR4 ;  /* 0x0000000400ff79e3 */ /* 0x0005e20008000000 */
[----:B0-----:R-:W-:Y:S01]  /*2be0*/  ISETP.EQ.U32.AND P0, PT, R0, UR5, PT ;  /* 0x0000000500007c0c */ /* 0x001fe2000bf02070 */
[----:B-1----:R-:W-:-:S12]  /*2bf0*/  IMAD.U32 R0, RZ, RZ, UR6 ;  /* 0x00000006ff007e24 */ /* 0x002fd8000f8e00ff */
[----:B------:R2:W-:Y:S01]  /*2c00*/  @P0 ATOMS.AND RZ, [UR11], R0 ;  /* 0x00000000ffff098c */ /* 0x0005e2000a80000b */
[----:B------:R-:W-:Y:S05]  /*2c10*/  BRA `(.L_x_8) ;  /* 0x0000000000147947 */ /* 0x000fea0003800000 */
.L_x_10:
[----:B------:R-:W-:-:S07]  /*2c20*/  MOV R2, 0x2c40 ;  /* 0x00002c4000027802 */ /* 0x000fce0000000f00 */
[----:B------:R-:W-:Y:S05]  /*2c30*/  CALL.REL.NOINC `($__internal_0_$__cuda_sm10x_tcgen05_guardrail_trap_col_being_dealloced_not_returned_by_alloc) ;  /* 0x0000000000207944 */ /* 0x000fea0003c00000 */
[----:B------:R-:W-:Y:S05]  /*2c40*/  BRA `(.L_x_8) ;  /* 0x0000000000087947 */ /* 0x000fea0003800000 */
.L_x_9:
[----:B------:R-:W-:-:S07]  /*2c50*/  MOV R2, 0x2c70 ;  /* 0x00002c7000027802 */ /* 0x000fce0000000f00 */
[----:B------:R-:W-:Y:S05]  /*2c60*/  CALL.REL.NOINC `($__internal_2_$__cuda_sm10x_tcgen05_guardrail_trap_unallocated_columns_being_dealloced) ;  /* 0x00000000002c7944 */ /* 0x000fea0003c00000 */
.L_x_8:
[----:B------:R-:W-:Y:S01]  /*2c70*/  NOP ;  /* 0x0000000000007918 */ /* 0x000fe20000000000 */
[----:B--2---:R-:W-:Y:S05]  /*2c80*/  EXIT ;  /* 0x000000000000794d */ /* 0x004fea0003800000 */
.L_x_7:
[----:B------:R-:W1:Y:S02]  /*2c90*/  SYNCS.PHASECHK.TRANS64.TRYWAIT P0, [UR12+0x5000], RZ ;  /* 0x005000ffff0075a7 */ /* 0x000e64000800110c */
[----:B-1----:R-:W-:Y:S05]  /*2ca0*/  @!P0 BRA `(.L_x_7) ;  /* 0xfffffffc00f88947 */ /* 0x002fea000383ffff */
[----:B------:R-:W-:Y:S05]  /*2cb0*/  BRA `(.L_x_11) ;  /* 0xffffffec00007947 */ /* 0x000fea000383ffff */
        .weak           $__internal_0_$__cuda_sm10x_tcgen05_guardrail_trap_col_being_dealloced_not_returned_by_alloc
        .type           $__internal_0_$__cuda_sm10x_tcgen05_guardrail_trap_col_being_dealloced_not_returned_by_alloc,@function
        .size           $__internal_0_$__cuda_sm10x_tcgen05_guardrail_trap_col_being_dealloced_not_returned_by_alloc,($__internal_1_$__cuda_sm10x_tcgen05_guardrail_trap_phase_invalid_during_alloc - $__internal_0_$__cuda_sm10x_tcgen05_guardrail_trap_col_being_dealloced_not_returned_by_alloc)
$__internal_0_$__cuda_sm10x_tcgen05_guardrail_trap_col_being_dealloced_not_returned_by_alloc:
[----:B------:R-:W-:Y:S05]  /*2cc0*/  BPT.TRAP 0x1 ;  /* 0x000000040000795c */ /* 0x000fea0000300000 */
[----:B------:R-:W-:-:S04]  /*2cd0*/  IMAD.MOV.U32 R3, RZ, RZ, 0x0 ;  /* 0x00000000ff037424 */ /* 0x000fc800078e00ff */
[----:B------:R-:W-:Y:S05]  /*2ce0*/  RET.REL.NODEC R2 `(gluon_mma) ;  /* 0xffffffd002c47950 */ /* 0x000fea0003c3ffff */
        .weak           $__internal_1_$__cuda_sm10x_tcgen05_guardrail_trap_phase_invalid_during_alloc
        .type           $__internal_1_$__cuda_sm10x_tcgen05_guardrail_trap_phase_invalid_during_alloc,@function
        .size           $__internal_1_$__cuda_sm10x_tcgen05_guardrail_trap_phase_invalid_during_alloc,($__internal_2_$__cuda_sm10x_tcgen05_guardrail_trap_unallocated_columns_being_dealloced - $__internal_1_$__cuda_sm10x_tcgen05_guardrail_trap_phase_invalid_during_alloc)
$__internal_1_$__cuda_sm10x_tcgen05_guardrail_trap_phase_invalid_during_alloc:
[----:B------:R-:W-:Y:S05]  /*2cf0*/  BPT.TRAP 0x1 ;  /* 0x000000040000795c */ /* 0x000fea0000300000 */
[----:B------:R-:W-:-:S04]  /*2d00*/  IMAD.MOV.U32 R3, RZ, RZ, 0x0 ;  /* 0x00000000ff037424 */ /* 0x000fc800078e00ff */
[----:B------:R-:W-:Y:S05]  /*2d10*/  RET.REL.NODEC R2 `(gluon_mma) ;  /* 0xffffffd002b87950 */ /* 0x000fea0003c3ffff */
        .weak           $__internal_2_$__cuda_sm10x_tcgen05_guardrail_trap_unallocated_columns_being_dealloced
        .type           $__internal_2_$__cuda_sm10x_tcgen05_guardrail_trap_unallocated_columns_being_dealloced,@function
        .size           $__internal_2_$__cuda_sm10x_tcgen05_guardrail_trap_unallocated_columns_being_dealloced,(.L_x_15 - $__internal_2_$__cuda_sm10x_tcgen05_guardrail_trap_unallocated_columns_being_dealloced)
$__internal_2_$__cuda_sm10x_tcgen05_guardrail_trap_unallocated_columns_being_dealloced:
[----:B------:R-:W-:Y:S05]  /*2d20*/  BPT.TRAP 0x1 ;  /* 0x000000040000795c */ /* 0x000fea0000300000 */
[----:B------:R-:W-:-:S04]  /*2d30*/  IMAD.MOV.U32 R3, RZ, RZ, 0x0 ;  /* 0x00000000ff037424 */ /* 0x000fc800078e00ff */
[----:B------:R-:W-:Y:S05]  /*2d40*/  RET.REL.NODEC R2 `(gluon_mma) ;  /* 0xffffffd002ac7950 */ /* 0x000fea0003c3ffff */
.L_x_12:
[----:B------:R-:W-:-:S00]  /*2d50*/  BRA `(.L_x_12) ;  /* 0xfffffffc00fc7947 */ /* 0x000fc0000383ffff */
[----:B------:R-:W-:-:S00]  /*2d60*/  NOP ;  /* 0x0000000000007918 */ /* 0x000fc00000000000 */
        /* <DEDUP_REMOVED lines=9> */
.L_x_15:


//--------------------- .nv.shared.gluon_mma      --------------------------
	.section	.nv.shared.gluon_mma,"aw",@nobits
	.sectionflags	@""
	.align	16
	.zero		1024


//--------------------- .nv.shared.reserved.0     --------------------------
	.section	.nv.shared.reserved.0,"aw",@nobits
	.align	8
	.weak		__nv_reservedSMEM_offset_0_alias
	.size		__nv_reservedSMEM_offset_0_alias, 0, 64
	.other		__nv_reservedSMEM_offset_0_alias,@"STO_CUDA_RESERVED_SHARED STV_DEFAULT"
__nv_reservedSMEM_offset_0_alias:
	.zero		0
.nv.shared.reserved.0:
	.zero		64
	.weak		__nv_reservedSMEM_allocation_phase
	.type		__nv_reservedSMEM_allocation_phase,@object
	.size		__nv_reservedSMEM_allocation_phase,(.L_0 - __nv_reservedSMEM_allocation_phase)
__nv_reservedSMEM_allocation_phase:
	.zero		1
.L_0:
	.zero		7
	.weak		__nv_reservedSMEM_devtool_atexit_pc
	.type		__nv_reservedSMEM_devtool_atexit_pc,@object
	.size		__nv_reservedSMEM_devtool_atexit_pc,(__nv_reservedSMEM_allocation_mask - __nv_reservedSMEM_devtool_atexit_pc)
__nv_reservedSMEM_devtool_atexit_pc:
	.zero		8
	.weak		__nv_reservedSMEM_allocation_mask
	.type		__nv_reservedSMEM_allocation_mask,@object
	.size		__nv_reservedSMEM_allocation_mask,(.L_2 - __nv_reservedSMEM_allocation_mask)
__nv_reservedSMEM_allocation_mask:
	.zero		4
.L_2:


//--------------------- .nv.constant0.gluon_mma   --------------------------
	.section	.nv.constant0.gluon_mma,"a",@progbits
	.sectionflags	@""
	.align	4
.nv.constant0.gluon_mma:
	.zero		936


//--------------------- SYMBOLS --------------------------

	.type		.nv.reservedSmem.offset0,@object
	.size		.nv.reservedSmem.offset0,0x4
	.type		.nv.reservedSmem.cap,@object
	.size		.nv.reservedSmem.cap,0x4
